	.target	sm_100a

	.elftype	@"ET_EXEC"


//--------------------- .note.nv.tkinfo           --------------------------
	.section	.note.nv.tkinfo,"",@"SHT_NOTE"
	.sectionflags	@"SHF_NOTE_NV_TKINFO"
	.tkinfo
        /*0018*/ 	.word	0x00000002
        /*0030*/ 	.string	""
        /*0030*/ 	.string	"ptxas"
        /*0030*/ 	.string	"Cuda compilation tools, release 13.0, V13.0.88"
        /*0030*/ 	.string	"Build cuda_13.0.r13.0/compiler.36424714_0"
        /*0030*/ 	.string	"-arch sm_100a -m 64 "



//--------------------- .note.nv.cuinfo           --------------------------
	.section	.note.nv.cuinfo,"",@"SHT_NOTE"
	.sectionflags	@"SHF_NOTE_NV_CUINFO"
        /*0018*/ 	.short	0x0002
        /*001a*/ 	.short	0x0064
        /*001c*/ 	.short	0x0082
	.zero		2


//--------------------- .nv.info                  --------------------------
	.section	.nv.info,"",@"SHT_CUDA_INFO"
	.align	4


	//----- nvinfo : EIATTR_REGCOUNT
	.align		4
        /*0000*/ 	.byte	0x04, 0x2f
        /*0002*/ 	.short	(.L_12 - .L_11)
	.align		4
.L_11:
        /*0004*/ 	.word	index@(_ZN7cutlass13device_kernelIN5flash11enable_sm90INS1_16FlashAttnFwdSm90INS1_25CollectiveMainloopFwdSm90ILi2EN4cute5tupleIJNS5_1CILi1EEES8_S8_EEENS6_IJNS7_ILi128EEENS7_ILi160EEENS7_ILi192EEEEEELi192ENS_12float_e4m3_tEfNS_4arch4Sm90ELb1ELb0ELb0ELb1ELb1ELb1ELb0ELb1ELb1ELb1ELb0ELb0EEENS1_21CollectiveEpilogueFwdINS6_IJSA_SC_SB_EEES9_NS_10bfloat16_tESG_Li256ELb1ELb1ELb0ELb1EEENS1_36VarlenDynamicPersistentTileSchedulerILi128ELi160ELi256ELi128ELb0ELb1ELb1ELb1ELb1ELb1EEEEEEEEEvNT_6ParamsE)
        /*0008*/ 	.word	0x00000004


	//----- nvinfo : EIATTR_FRAME_SIZE
	.align		4
.L_12:
        /*000c*/ 	.byte	0x04, 0x11
        /*000e*/ 	.short	(.L_14 - .L_13)
	.align		4
.L_13:
        /*0010*/ 	.word	index@(_ZN7cutlass13device_kernelIN5flash11enable_sm90INS1_16FlashAttnFwdSm90INS1_25CollectiveMainloopFwdSm90ILi2EN4cute5tupleIJNS5_1CILi1EEES8_S8_EEENS6_IJNS7_ILi128EEENS7_ILi160EEENS7_ILi192EEEEEELi192ENS_12float_e4m3_tEfNS_4arch4Sm90ELb1ELb0ELb0ELb1ELb1ELb1ELb0ELb1ELb1ELb1ELb0ELb0EEENS1_21CollectiveEpilogueFwdINS6_IJSA_SC_SB_EEES9_NS_10bfloat16_tESG_Li256ELb1ELb1ELb0ELb1EEENS1_36VarlenDynamicPersistentTileSchedulerILi128ELi160ELi256ELi128ELb0ELb1ELb1ELb1ELb1ELb1EEEEEEEEEvNT_6ParamsE)
        /*0014*/ 	.word	0x00000000


	//----- nvinfo : EIATTR_REGCOUNT
	.align		4
.L_14:
        /*0018*/ 	.byte	0x04, 0x2f
        /*001a*/ 	.short	(.L_16 - .L_15)
	.align		4
.L_15:
        /*001c*/ 	.word	index@(_ZN7cutlass13device_kernelIN5flash11enable_sm90INS1_16FlashAttnFwdSm90INS1_25CollectiveMainloopFwdSm90ILi2EN4cute5tupleIJNS5_1CILi1EEES8_S8_EEENS6_IJNS7_ILi128EEENS7_ILi160EEENS7_ILi192EEEEEELi192ENS_12float_e4m3_tEfNS_4arch4Sm90ELb1ELb0ELb0ELb1ELb1ELb0ELb0ELb1ELb1ELb1ELb0ELb0EEENS1_21CollectiveEpilogueFwdINS6_IJSA_SC_SB_EEES9_NS_10bfloat16_tESG_Li256ELb1ELb1ELb0ELb1EEENS1_36VarlenDynamicPersistentTileSchedulerILi128ELi160ELi256ELi128ELb0ELb1ELb1ELb1ELb1ELb1EEEEEEEEEvNT_6ParamsE)
        /*0020*/ 	.word	0x00000004


	//----- nvinfo : EIATTR_FRAME_SIZE
	.align		4
.L_16:
        /*0024*/ 	.byte	0x04, 0x11
        /*0026*/ 	.short	(.L_18 - .L_17)
	.align		4
.L_17:
        /*0028*/ 	.word	index@(_ZN7cutlass13device_kernelIN5flash11enable_sm90INS1_16FlashAttnFwdSm90INS1_25CollectiveMainloopFwdSm90ILi2EN4cute5tupleIJNS5_1CILi1EEES8_S8_EEENS6_IJNS7_ILi128EEENS7_ILi160EEENS7_ILi192EEEEEELi192ENS_12float_e4m3_tEfNS_4arch4Sm90ELb1ELb0ELb0ELb1ELb1ELb0ELb0ELb1ELb1ELb1ELb0ELb0EEENS1_21CollectiveEpilogueFwdINS6_IJSA_SC_SB_EEES9_NS_10bfloat16_tESG_Li256ELb1ELb1ELb0ELb1EEENS1_36VarlenDynamicPersistentTileSchedulerILi128ELi160ELi256ELi128ELb0ELb1ELb1ELb1ELb1ELb1EEEEEEEEEvNT_6ParamsE)
        /*002c*/ 	.word	0x00000000


	//----- nvinfo : EIATTR_REGCOUNT
	.align		4
.L_18:
        /*0030*/ 	.byte	0x04, 0x2f
        /*0032*/ 	.short	(.L_20 - .L_19)
	.align		4
.L_19:
        /*0034*/ 	.word	index@(_ZN7cutlass13device_kernelIN5flash11enable_sm90INS1_16FlashAttnFwdSm90INS1_25CollectiveMainloopFwdSm90ILi2EN4cute5tupleIJNS5_1CILi1EEES8_S8_EEENS6_IJNS7_ILi128EEENS7_ILi160EEENS7_ILi192EEEEEELi192ENS_12float_e4m3_tEfNS_4arch4Sm90ELb1ELb0ELb0ELb0ELb1ELb0ELb0ELb1ELb1ELb1ELb0ELb0EEENS1_21CollectiveEpilogueFwdINS6_IJSA_SC_SB_EEES9_NS_10bfloat16_tESG_Li256ELb0ELb1ELb0ELb1EEENS1_30DynamicPersistentTileSchedulerILi256ELi128ELb0ELb1ELb1EEEEEEEEEvNT_6ParamsE)
        /*0038*/ 	.word	0x00000004


	//----- nvinfo : EIATTR_FRAME_SIZE
	.align		4
.L_20:
        /*003c*/ 	.byte	0x04, 0x11
        /*003e*/ 	.short	(.L_22 - .L_21)
	.align		4
.L_21:
        /*0040*/ 	.word	index@(_ZN7cutlass13device_kernelIN5flash11enable_sm90INS1_16FlashAttnFwdSm90INS1_25CollectiveMainloopFwdSm90ILi2EN4cute5tupleIJNS5_1CILi1EEES8_S8_EEENS6_IJNS7_ILi128EEENS7_ILi160EEENS7_ILi192EEEEEELi192ENS_12float_e4m3_tEfNS_4arch4Sm90ELb1ELb0ELb0ELb0ELb1ELb0ELb0ELb1ELb1ELb1ELb0ELb0EEENS1_21CollectiveEpilogueFwdINS6_IJSA_SC_SB_EEES9_NS_10bfloat16_tESG_Li256ELb0ELb1ELb0ELb1EEENS1_30DynamicPersistentTileSchedulerILi256ELi128ELb0ELb1ELb1EEEEEEEEEvNT_6ParamsE)
        /*0044*/ 	.word	0x00000000


	//----- nvinfo : EIATTR_REGCOUNT
	.align		4
.L_22:
        /*0048*/ 	.byte	0x04, 0x2f
        /*004a*/ 	.short	(.L_24 - .L_23)
	.align		4
.L_23:
        /*004c*/ 	.word	index@(_ZN7cutlass13device_kernelIN5flash11enable_sm90INS1_16FlashAttnFwdSm90INS1_25CollectiveMainloopFwdSm90ILi2EN4cute5tupleIJNS5_1CILi1EEES8_S8_EEENS6_IJNS7_ILi128EEESA_NS7_ILi192EEEEEELi192ENS_12float_e4m3_tEfNS_4arch4Sm90ELb0ELb1ELb0ELb1ELb1ELb1ELb0ELb1ELb1ELb1ELb0ELb0EEENS1_21CollectiveEpilogueFwdINS6_IJSA_SB_SA_EEES9_NS_10bfloat16_tESF_Li256ELb1ELb1ELb0ELb1EEENS1_36VarlenDynamicPersistentTileSchedulerILi128ELi128ELi256ELi128ELb0ELb1ELb1ELb1ELb0ELb1EEEEEEEEEvNT_6ParamsE)
        /*0050*/ 	.word	0x00000004


	//----- nvinfo : EIATTR_FRAME_SIZE
	.align		4
.L_24:
        /*0054*/ 	.byte	0x04, 0x11
        /*0056*/ 	.short	(.L_26 - .L_25)
	.align		4
.L_25:
        /*0058*/ 	.word	index@(_ZN7cutlass13device_kernelIN5flash11enable_sm90INS1_16FlashAttnFwdSm90INS1_25CollectiveMainloopFwdSm90ILi2EN4cute5tupleIJNS5_1CILi1EEES8_S8_EEENS6_IJNS7_ILi128EEESA_NS7_ILi192EEEEEELi192ENS_12float_e4m3_tEfNS_4arch4Sm90ELb0ELb1ELb0ELb1ELb1ELb1ELb0ELb1ELb1ELb1ELb0ELb0EEENS1_21CollectiveEpilogueFwdINS6_IJSA_SB_SA_EEES9_NS_10bfloat16_tESF_Li256ELb1ELb1ELb0ELb1EEENS1_36VarlenDynamicPersistentTileSchedulerILi128ELi128ELi256ELi128ELb0ELb1ELb1ELb1ELb0ELb1EEEEEEEEEvNT_6ParamsE)
        /*005c*/ 	.word	0x00000000


	//----- nvinfo : EIATTR_REGCOUNT
	.align		4
.L_26:
        /*0060*/ 	.byte	0x04, 0x2f
        /*0062*/ 	.short	(.L_28 - .L_27)
	.align		4
.L_27:
        /*0064*/ 	.word	index@(_ZN7cutlass13device_kernelIN5flash11enable_sm90INS1_16FlashAttnFwdSm90INS1_25CollectiveMainloopFwdSm90ILi2EN4cute5tupleIJNS5_1CILi1EEES8_S8_EEENS6_IJNS7_ILi128EEESA_NS7_ILi192EEEEEELi192ENS_12float_e4m3_tEfNS_4arch4Sm90ELb0ELb1ELb0ELb1ELb1ELb0ELb0ELb1ELb1ELb1ELb0ELb0EEENS1_21CollectiveEpilogueFwdINS6_IJSA_SB_SA_EEES9_NS_10bfloat16_tESF_Li256ELb1ELb1ELb0ELb1EEENS1_36VarlenDynamicPersistentTileSchedulerILi128ELi128ELi256ELi128ELb0ELb1ELb1ELb1ELb0ELb1EEEEEEEEEvNT_6ParamsE)
        /*0068*/ 	.word	0x00000004


	//----- nvinfo : EIATTR_FRAME_SIZE
	.align		4
.L_28:
        /*006c*/ 	.byte	0x04, 0x11
        /*006e*/ 	.short	(.L_30 - .L_29)
	.align		4
.L_29:
        /*0070*/ 	.word	index@(_ZN7cutlass13device_kernelIN5flash11enable_sm90INS1_16FlashAttnFwdSm90INS1_25CollectiveMainloopFwdSm90ILi2EN4cute5tupleIJNS5_1CILi1EEES8_S8_EEENS6_IJNS7_ILi128EEESA_NS7_ILi192EEEEEELi192ENS_12float_e4m3_tEfNS_4arch4Sm90ELb0ELb1ELb0ELb1ELb1ELb0ELb0ELb1ELb1ELb1ELb0ELb0EEENS1_21CollectiveEpilogueFwdINS6_IJSA_SB_SA_EEES9_NS_10bfloat16_tESF_Li256ELb1ELb1ELb0ELb1EEENS1_36VarlenDynamicPersistentTileSchedulerILi128ELi128ELi256ELi128ELb0ELb1ELb1ELb1ELb0ELb1EEEEEEEEEvNT_6ParamsE)
        /*0074*/ 	.word	0x00000000


	//----- nvinfo : EIATTR_REGCOUNT
	.align		4
.L_30:
        /*0078*/ 	.byte	0x04, 0x2f
        /*007a*/ 	.short	(.L_32 - .L_31)
	.align		4
.L_31:
        /*007c*/ 	.word	index@(_ZN7cutlass13device_kernelIN5flash11enable_sm90INS1_16FlashAttnFwdSm90INS1_25CollectiveMainloopFwdSm90ILi2EN4cute5tupleIJNS5_1CILi1EEES8_S8_EEENS6_IJNS7_ILi128EEESA_NS7_ILi192EEEEEELi192ENS_12float_e4m3_tEfNS_4arch4Sm90ELb0ELb1ELb0ELb0ELb1ELb0ELb0ELb1ELb1ELb1ELb0ELb0EEENS1_21CollectiveEpilogueFwdINS6_IJSA_SB_SA_EEES9_NS_10bfloat16_tESF_Li256ELb0ELb1ELb0ELb1EEENS1_30DynamicPersistentTileSchedulerILi256ELi128ELb0ELb1ELb1EEEEEEEEEvNT_6ParamsE)
        /*0080*/ 	.word	0x00000004


	//----- nvinfo : EIATTR_FRAME_SIZE
	.align		4
.L_32:
        /*0084*/ 	.byte	0x04, 0x11
        /*0086*/ 	.short	(.L_34 - .L_33)
	.align		4
.L_33:
        /*0088*/ 	.word	index@(_ZN7cutlass13device_kernelIN5flash11enable_sm90INS1_16FlashAttnFwdSm90INS1_25CollectiveMainloopFwdSm90ILi2EN4cute5tupleIJNS5_1CILi1EEES8_S8_EEENS6_IJNS7_ILi128EEESA_NS7_ILi192EEEEEELi192ENS_12float_e4m3_tEfNS_4arch4Sm90ELb0ELb1ELb0ELb0ELb1ELb0ELb0ELb1ELb1ELb1ELb0ELb0EEENS1_21CollectiveEpilogueFwdINS6_IJSA_SB_SA_EEES9_NS_10bfloat16_tESF_Li256ELb0ELb1ELb0ELb1EEENS1_30DynamicPersistentTileSchedulerILi256ELi128ELb0ELb1ELb1EEEEEEEEEvNT_6ParamsE)
        /*008c*/ 	.word	0x00000000


	//----- nvinfo : EIATTR_REGCOUNT
	.align		4
.L_34:
        /*0090*/ 	.byte	0x04, 0x2f
        /*0092*/ 	.short	(.L_36 - .L_35)
	.align		4
.L_35:
        /*0094*/ 	.word	index@(_ZN7cutlass13device_kernelIN5flash11enable_sm90INS1_16FlashAttnFwdSm90INS1_25CollectiveMainloopFwdSm90ILi2EN4cute5tupleIJNS5_1CILi1EEES8_S8_EEENS6_IJNS7_ILi128EEENS7_ILi160EEENS7_ILi192EEEEEELi192ENS_12float_e4m3_tEfNS_4arch4Sm90ELb0ELb0ELb0ELb1ELb1ELb1ELb0ELb1ELb1ELb1ELb0ELb0EEENS1_21CollectiveEpilogueFwdINS6_IJSA_SC_SB_EEES9_NS_10bfloat16_tESG_Li256ELb1ELb1ELb0ELb1EEENS1_36VarlenDynamicPersistentTileSchedulerILi128ELi160ELi256ELi128ELb0ELb1ELb1ELb0ELb1ELb1EEEEEEEEEvNT_6ParamsE)
        /*0098*/ 	.word	0x00000004


	//----- nvinfo : EIATTR_FRAME_SIZE
	.align		4
.L_36:
        /*009c*/ 	.byte	0x04, 0x11
        /*009e*/ 	.short	(.L_38 - .L_37)
	.align		4
.L_37:
        /*00a0*/ 	.word	index@(_ZN7cutlass13device_kernelIN5flash11enable_sm90INS1_16FlashAttnFwdSm90INS1_25CollectiveMainloopFwdSm90ILi2EN4cute5tupleIJNS5_1CILi1EEES8_S8_EEENS6_IJNS7_ILi128EEENS7_ILi160EEENS7_ILi192EEEEEELi192ENS_12float_e4m3_tEfNS_4arch4Sm90ELb0ELb0ELb0ELb1ELb1ELb1ELb0ELb1ELb1ELb1ELb0ELb0EEENS1_21CollectiveEpilogueFwdINS6_IJSA_SC_SB_EEES9_NS_10bfloat16_tESG_Li256ELb1ELb1ELb0ELb1EEENS1_36VarlenDynamicPersistentTileSchedulerILi128ELi160ELi256ELi128ELb0ELb1ELb1ELb0ELb1ELb1EEEEEEEEEvNT_6ParamsE)
        /*00a4*/ 	.word	0x00000000


	//----- nvinfo : EIATTR_REGCOUNT
	.align		4
.L_38:
        /*00a8*/ 	.byte	0x04, 0x2f
        /*00aa*/ 	.short	(.L_40 - .L_39)
	.align		4
.L_39:
        /*00ac*/ 	.word	index@(_ZN7cutlass13device_kernelIN5flash11enable_sm90INS1_16FlashAttnFwdSm90INS1_25CollectiveMainloopFwdSm90ILi2EN4cute5tupleIJNS5_1CILi1EEES8_S8_EEENS6_IJNS7_ILi128EEENS7_ILi160EEENS7_ILi192EEEEEELi192ENS_12float_e4m3_tEfNS_4arch4Sm90ELb0ELb0ELb0ELb1ELb1ELb0ELb0ELb1ELb1ELb1ELb0ELb0EEENS1_21CollectiveEpilogueFwdINS6_IJSA_SC_SB_EEES9_NS_10bfloat16_tESG_Li256ELb1ELb1ELb0ELb1EEENS1_36VarlenDynamicPersistentTileSchedulerILi128ELi160ELi256ELi128ELb0ELb1ELb1ELb0ELb1ELb1EEEEEEEEEvNT_6ParamsE)
        /*00b0*/ 	.word	0x00000004


	//----- nvinfo : EIATTR_FRAME_SIZE
	.align		4
.L_40:
        /*00b4*/ 	.byte	0x04, 0x11
        /*00b6*/ 	.short	(.L_42 - .L_41)
	.align		4
.L_41:
        /*00b8*/ 	.word	index@(_ZN7cutlass13device_kernelIN5flash11enable_sm90INS1_16FlashAttnFwdSm90INS1_25CollectiveMainloopFwdSm90ILi2EN4cute5tupleIJNS5_1CILi1EEES8_S8_EEENS6_IJNS7_ILi128EEENS7_ILi160EEENS7_ILi192EEEEEELi192ENS_12float_e4m3_tEfNS_4arch4Sm90ELb0ELb0ELb0ELb1ELb1ELb0ELb0ELb1ELb1ELb1ELb0ELb0EEENS1_21CollectiveEpilogueFwdINS6_IJSA_SC_SB_EEES9_NS_10bfloat16_tESG_Li256ELb1ELb1ELb0ELb1EEENS1_36VarlenDynamicPersistentTileSchedulerILi128ELi160ELi256ELi128ELb0ELb1ELb1ELb0ELb1ELb1EEEEEEEEEvNT_6ParamsE)
        /*00bc*/ 	.word	0x00000000


	//----- nvinfo : EIATTR_REGCOUNT
	.align		4
.L_42:
        /*00c0*/ 	.byte	0x04, 0x2f
        /*00c2*/ 	.short	(.L_44 - .L_43)
	.align		4
.L_43:
        /*00c4*/ 	.word	index@(_ZN7cutlass13device_kernelIN5flash11enable_sm90INS1_16FlashAttnFwdSm90INS1_25CollectiveMainloopFwdSm90ILi2EN4cute5tupleIJNS5_1CILi1EEES8_S8_EEENS6_IJNS7_ILi128EEENS7_ILi160EEENS7_ILi192EEEEEELi192ENS_12float_e4m3_tEfNS_4arch4Sm90ELb0ELb0ELb0ELb0ELb1ELb0ELb0ELb1ELb1ELb1ELb0ELb0EEENS1_21CollectiveEpilogueFwdINS6_IJSA_SC_SB_EEES9_NS_10bfloat16_tESG_Li256ELb0ELb1ELb0ELb1EEENS1_29StaticPersistentTileSchedulerILb0EEEEEEEEEvNT_6ParamsE)
        /*00c8*/ 	.word	0x00000004


	//----- nvinfo : EIATTR_FRAME_SIZE
	.align		4
.L_44:
        /*00cc*/ 	.byte	0x04, 0x11
        /*00ce*/ 	.short	(.L_46 - .L_45)
	.align		4
.L_45:
        /*00d0*/ 	.word	index@(_ZN7cutlass13device_kernelIN5flash11enable_sm90INS1_16FlashAttnFwdSm90INS1_25CollectiveMainloopFwdSm90ILi2EN4cute5tupleIJNS5_1CILi1EEES8_S8_EEENS6_IJNS7_ILi128EEENS7_ILi160EEENS7_ILi192EEEEEELi192ENS_12float_e4m3_tEfNS_4arch4Sm90ELb0ELb0ELb0ELb0ELb1ELb0ELb0ELb1ELb1ELb1ELb0ELb0EEENS1_21CollectiveEpilogueFwdINS6_IJSA_SC_SB_EEES9_NS_10bfloat16_tESG_Li256ELb0ELb1ELb0ELb1EEENS1_29StaticPersistentTileSchedulerILb0EEEEEEEEEvNT_6ParamsE)
        /*00d4*/ 	.word	0x00000000


	//----- nvinfo : EIATTR_MIN_STACK_SIZE
	.align		4
.L_46:
        /*00d8*/ 	.byte	0x04, 0x12
        /*00da*/ 	.short	(.L_48 - .L_47)
	.align		4
.L_47:
        /*00dc*/ 	.word	index@(_ZN7cutlass13device_kernelIN5flash11enable_sm90INS1_16FlashAttnFwdSm90INS1_25CollectiveMainloopFwdSm90ILi2EN4cute5tupleIJNS5_1CILi1EEES8_S8_EEENS6_IJNS7_ILi128EEENS7_ILi160EEENS7_ILi192EEEEEELi192ENS_12float_e4m3_tEfNS_4arch4Sm90ELb0ELb0ELb0ELb0ELb1ELb0ELb0ELb1ELb1ELb1ELb0ELb0EEENS1_21CollectiveEpilogueFwdINS6_IJSA_SC_SB_EEES9_NS_10bfloat16_tESG_Li256ELb0ELb1ELb0ELb1EEENS1_29StaticPersistentTileSchedulerILb0EEEEEEEEEvNT_6ParamsE)
        /*00e0*/ 	.word	0x00000000


	//----- nvinfo : EIATTR_MIN_STACK_SIZE
	.align		4
.L_48:
        /*00e4*/ 	.byte	0x04, 0x12
        /*00e6*/ 	.short	(.L_50 - .L_49)
	.align		4
.L_49:
        /*00e8*/ 	.word	index@(_ZN7cutlass13device_kernelIN5flash11enable_sm90INS1_16FlashAttnFwdSm90INS1_25CollectiveMainloopFwdSm90ILi2EN4cute5tupleIJNS5_1CILi1EEES8_S8_EEENS6_IJNS7_ILi128EEENS7_ILi160EEENS7_ILi192EEEEEELi192ENS_12float_e4m3_tEfNS_4arch4Sm90ELb0ELb0ELb0ELb1ELb1ELb0ELb0ELb1ELb1ELb1ELb0ELb0EEENS1_21CollectiveEpilogueFwdINS6_IJSA_SC_SB_EEES9_NS_10bfloat16_tESG_Li256ELb1ELb1ELb0ELb1EEENS1_36VarlenDynamicPersistentTileSchedulerILi128ELi160ELi256ELi128ELb0ELb1ELb1ELb0ELb1ELb1EEEEEEEEEvNT_6ParamsE)
        /*00ec*/ 	.word	0x00000000


	//----- nvinfo : EIATTR_MIN_STACK_SIZE
	.align		4
.L_50:
        /*00f0*/ 	.byte	0x04, 0x12
        /*00f2*/ 	.short	(.L_52 - .L_51)
	.align		4
.L_51:
        /*00f4*/ 	.word	index@(_ZN7cutlass13device_kernelIN5flash11enable_sm90INS1_16FlashAttnFwdSm90INS1_25CollectiveMainloopFwdSm90ILi2EN4cute5tupleIJNS5_1CILi1EEES8_S8_EEENS6_IJNS7_ILi128EEENS7_ILi160EEENS7_ILi192EEEEEELi192ENS_12float_e4m3_tEfNS_4arch4Sm90ELb0ELb0ELb0ELb1ELb1ELb1ELb0ELb1ELb1ELb1ELb0ELb0EEENS1_21CollectiveEpilogueFwdINS6_IJSA_SC_SB_EEES9_NS_10bfloat16_tESG_Li256ELb1ELb1ELb0ELb1EEENS1_36VarlenDynamicPersistentTileSchedulerILi128ELi160ELi256ELi128ELb0ELb1ELb1ELb0ELb1ELb1EEEEEEEEEvNT_6ParamsE)
        /*00f8*/ 	.word	0x00000000


	//----- nvinfo : EIATTR_MIN_STACK_SIZE
	.align		4
.L_52:
        /*00fc*/ 	.byte	0x04, 0x12
        /*00fe*/ 	.short	(.L_54 - .L_53)
	.align		4
.L_53:
        /*0100*/ 	.word	index@(_ZN7cutlass13device_kernelIN5flash11enable_sm90INS1_16FlashAttnFwdSm90INS1_25CollectiveMainloopFwdSm90ILi2EN4cute5tupleIJNS5_1CILi1EEES8_S8_EEENS6_IJNS7_ILi128EEESA_NS7_ILi192EEEEEELi192ENS_12float_e4m3_tEfNS_4arch4Sm90ELb0ELb1ELb0ELb0ELb1ELb0ELb0ELb1ELb1ELb1ELb0ELb0EEENS1_21CollectiveEpilogueFwdINS6_IJSA_SB_SA_EEES9_NS_10bfloat16_tESF_Li256ELb0ELb1ELb0ELb1EEENS1_30DynamicPersistentTileSchedulerILi256ELi128ELb0ELb1ELb1EEEEEEEEEvNT_6ParamsE)
        /*0104*/ 	.word	0x00000000


	//----- nvinfo : EIATTR_MIN_STACK_SIZE
	.align		4
.L_54:
        /*0108*/ 	.byte	0x04, 0x12
        /*010a*/ 	.short	(.L_56 - .L_55)
	.align		4
.L_55:
        /*010c*/ 	.word	index@(_ZN7cutlass13device_kernelIN5flash11enable_sm90INS1_16FlashAttnFwdSm90INS1_25CollectiveMainloopFwdSm90ILi2EN4cute5tupleIJNS5_1CILi1EEES8_S8_EEENS6_IJNS7_ILi128EEESA_NS7_ILi192EEEEEELi192ENS_12float_e4m3_tEfNS_4arch4Sm90ELb0ELb1ELb0ELb1ELb1ELb0ELb0ELb1ELb1ELb1ELb0ELb0EEENS1_21CollectiveEpilogueFwdINS6_IJSA_SB_SA_EEES9_NS_10bfloat16_tESF_Li256ELb1ELb1ELb0ELb1EEENS1_36VarlenDynamicPersistentTileSchedulerILi128ELi128ELi256ELi128ELb0ELb1ELb1ELb1ELb0ELb1EEEEEEEEEvNT_6ParamsE)
        /*0110*/ 	.word	0x00000000


	//----- nvinfo : EIATTR_MIN_STACK_SIZE
	.align		4
.L_56:
        /*0114*/ 	.byte	0x04, 0x12
        /*0116*/ 	.short	(.L_58 - .L_57)
	.align		4
.L_57:
        /*0118*/ 	.word	index@(_ZN7cutlass13device_kernelIN5flash11enable_sm90INS1_16FlashAttnFwdSm90INS1_25CollectiveMainloopFwdSm90ILi2EN4cute5tupleIJNS5_1CILi1EEES8_S8_EEENS6_IJNS7_ILi128EEESA_NS7_ILi192EEEEEELi192ENS_12float_e4m3_tEfNS_4arch4Sm90ELb0ELb1ELb0ELb1ELb1ELb1ELb0ELb1ELb1ELb1ELb0ELb0EEENS1_21CollectiveEpilogueFwdINS6_IJSA_SB_SA_EEES9_NS_10bfloat16_tESF_Li256ELb1ELb1ELb0ELb1EEENS1_36VarlenDynamicPersistentTileSchedulerILi128ELi128ELi256ELi128ELb0ELb1ELb1ELb1ELb0ELb1EEEEEEEEEvNT_6ParamsE)
        /*011c*/ 	.word	0x00000000


	//----- nvinfo : EIATTR_MIN_STACK_SIZE
	.align		4
.L_58:
        /*0120*/ 	.byte	0x04, 0x12
        /*0122*/ 	.short	(.L_60 - .L_59)
	.align		4
.L_59:
        /*0124*/ 	.word	index@(_ZN7cutlass13device_kernelIN5flash11enable_sm90INS1_16FlashAttnFwdSm90INS1_25CollectiveMainloopFwdSm90ILi2EN4cute5tupleIJNS5_1CILi1EEES8_S8_EEENS6_IJNS7_ILi128EEENS7_ILi160EEENS7_ILi192EEEEEELi192ENS_12float_e4m3_tEfNS_4arch4Sm90ELb1ELb0ELb0ELb0ELb1ELb0ELb0ELb1ELb1ELb1ELb0ELb0EEENS1_21CollectiveEpilogueFwdINS6_IJSA_SC_SB_EEES9_NS_10bfloat16_tESG_Li256ELb0ELb1ELb0ELb1EEENS1_30DynamicPersistentTileSchedulerILi256ELi128ELb0ELb1ELb1EEEEEEEEEvNT_6ParamsE)
        /*0128*/ 	.word	0x00000000


	//----- nvinfo : EIATTR_MIN_STACK_SIZE
	.align		4
.L_60:
        /*012c*/ 	.byte	0x04, 0x12
        /*012e*/ 	.short	(.L_62 - .L_61)
	.align		4
.L_61:
        /*0130*/ 	.word	index@(_ZN7cutlass13device_kernelIN5flash11enable_sm90INS1_16FlashAttnFwdSm90INS1_25CollectiveMainloopFwdSm90ILi2EN4cute5tupleIJNS5_1CILi1EEES8_S8_EEENS6_IJNS7_ILi128EEENS7_ILi160EEENS7_ILi192EEEEEELi192ENS_12float_e4m3_tEfNS_4arch4Sm90ELb1ELb0ELb0ELb1ELb1ELb0ELb0ELb1ELb1ELb1ELb0ELb0EEENS1_21CollectiveEpilogueFwdINS6_IJSA_SC_SB_EEES9_NS_10bfloat16_tESG_Li256ELb1ELb1ELb0ELb1EEENS1_36VarlenDynamicPersistentTileSchedulerILi128ELi160ELi256ELi128ELb0ELb1ELb1ELb1ELb1ELb1EEEEEEEEEvNT_6ParamsE)
        /*0134*/ 	.word	0x00000000


	//----- nvinfo : EIATTR_MIN_STACK_SIZE
	.align		4
.L_62:
        /*0138*/ 	.byte	0x04, 0x12
        /*013a*/ 	.short	(.L_64 - .L_63)
	.align		4
.L_63:
        /*013c*/ 	.word	index@(_ZN7cutlass13device_kernelIN5flash11enable_sm90INS1_16FlashAttnFwdSm90INS1_25CollectiveMainloopFwdSm90ILi2EN4cute5tupleIJNS5_1CILi1EEES8_S8_EEENS6_IJNS7_ILi128EEENS7_ILi160EEENS7_ILi192EEEEEELi192ENS_12float_e4m3_tEfNS_4arch4Sm90ELb1ELb0ELb0ELb1ELb1ELb1ELb0ELb1ELb1ELb1ELb0ELb0EEENS1_21CollectiveEpilogueFwdINS6_IJSA_SC_SB_EEES9_NS_10bfloat16_tESG_Li256ELb1ELb1ELb0ELb1EEENS1_36VarlenDynamicPersistentTileSchedulerILi128ELi160ELi256ELi128ELb0ELb1ELb1ELb1ELb1ELb1EEEEEEEEEvNT_6ParamsE)
        /*0140*/ 	.word	0x00000000
.L_64:


//--------------------- .nv.compat                --------------------------
	.section	.nv.compat,"",@"SHT_CUDA_COMPAT_INFO"
	.align	4
        /*0000*/ 	.byte	0x02, 0x09, 0x01, 0x00, 0x02, 0x02, 0x01, 0x00, 0x02, 0x05, 0x05, 0x00, 0x03, 0x07, 0x01, 0x01
        /*0010*/ 	.byte	0x02, 0x03, 0x00, 0x00, 0x02, 0x06, 0x01, 0x00, 0x04, 0x0b, 0x08, 0x00, 0x09, 0x00, 0x00, 0x00
        /*0020*/ 	.byte	0x00, 0x00, 0x00, 0x00


//--------------------- .nv.info._ZN7cutlass13device_kernelIN5flash11enable_sm90INS1_16FlashAttnFwdSm90INS1_25CollectiveMainloopFwdSm90ILi2EN4cute5tupleIJNS5_1CILi1EEES8_S8_EEENS6_IJNS7_ILi128EEENS7_ILi160EEENS7_ILi192EEEEEELi192ENS_12float_e4m3_tEfNS_4arch4Sm90ELb0ELb0ELb0ELb0ELb1ELb0ELb0ELb1ELb1ELb1ELb0ELb0EEENS1_21CollectiveEpilogueFwdINS6_IJSA_SC_SB_EEES9_NS_10bfloat16_tESG_Li256ELb0ELb1ELb0ELb1EEENS1_29StaticPersistentTileSchedulerILb0EEEEEEEEEvNT_6ParamsE --------------------------
	.section	.nv.info._ZN7cutlass13device_kernelIN5flash11enable_sm90INS1_16FlashAttnFwdSm90INS1_25CollectiveMainloopFwdSm90ILi2EN4cute5tupleIJNS5_1CILi1EEES8_S8_EEENS6_IJNS7_ILi128EEENS7_ILi160EEENS7_ILi192EEEEEELi192ENS_12float_e4m3_tEfNS_4arch4Sm90ELb0ELb0ELb0ELb0ELb1ELb0ELb0ELb1ELb1ELb1ELb0ELb0EEENS1_21CollectiveEpilogueFwdINS6_IJSA_SC_SB_EEES9_NS_10bfloat16_tESG_Li256ELb0ELb1ELb0ELb1EEENS1_29StaticPersistentTileSchedulerILb0EEEEEEEEEvNT_6ParamsE,"",@"SHT_CUDA_INFO"
	.sectionflags	@""
	.align	4


	//----- nvinfo : EIATTR_CUDA_API_VERSION
	.align		4
        /*0000*/ 	.byte	0x04, 0x37
        /*0002*/ 	.short	(.L_66 - .L_65)
.L_65:
        /*0004*/ 	.word	0x00000082


	//----- nvinfo : EIATTR_KPARAM_INFO
	.align		4
.L_66:
        /*0008*/ 	.byte	0x04, 0x17
        /*000a*/ 	.short	(.L_68 - .L_67)
.L_67:
        /*000c*/ 	.word	0x00000000
        /*0010*/ 	.short	0x0000
        /*0012*/ 	.short	0x0000
        /*0014*/ 	.byte	0x00, 0xf0, 0x01, 0x28


	//----- nvinfo : EIATTR_SPARSE_MMA_MASK
	.align		4
.L_68:
        /*0018*/ 	.byte	0x03, 0x50
        /*001a*/ 	.short	0x0000


	//----- nvinfo : EIATTR_MAXREG_COUNT
	.align		4
        /*001c*/ 	.byte	0x03, 0x1b
        /*001e*/ 	.short	0x00a8


	//----- nvinfo : EIATTR_MERCURY_ISA_VERSION
	.align		4
        /*0020*/ 	.byte	0x03, 0x5f
        /*0022*/ 	.short	0x0101


	//----- nvinfo : EIATTR_VRC_CTA_INIT_COUNT
	.align		4
        /*0024*/ 	.byte	0x02, 0x4a
	.zero		1
	.zero		1


	//----- nvinfo : EIATTR_EXIT_INSTR_OFFSETS
	.align		4
        /*0028*/ 	.byte	0x04, 0x1c
        /*002a*/ 	.short	(.L_70 - .L_69)


	//   ....[0]....
.L_69:
        /*002c*/ 	.word	0x00000010


	//----- nvinfo : EIATTR_MAX_THREADS
	.align		4
.L_70:
        /*0030*/ 	.byte	0x04, 0x05
        /*0032*/ 	.short	(.L_72 - .L_71)
.L_71:
        /*0034*/ 	.word	0x00000180
        /*0038*/ 	.word	0x00000001
        /*003c*/ 	.word	0x00000001


	//----- nvinfo : EIATTR_CBANK_PARAM_SIZE
	.align		4
.L_72:
        /*0040*/ 	.byte	0x03, 0x19
        /*0042*/ 	.short	0x0a00


	//----- nvinfo : EIATTR_PARAM_CBANK
	.align		4
        /*0044*/ 	.byte	0x04, 0x0a
        /*0046*/ 	.short	(.L_74 - .L_73)
	.align		4
.L_73:
        /*0048*/ 	.word	index@(.nv.constant0._ZN7cutlass13device_kernelIN5flash11enable_sm90INS1_16FlashAttnFwdSm90INS1_25CollectiveMainloopFwdSm90ILi2EN4cute5tupleIJNS5_1CILi1EEES8_S8_EEENS6_IJNS7_ILi128EEENS7_ILi160EEENS7_ILi192EEEEEELi192ENS_12float_e4m3_tEfNS_4arch4Sm90ELb0ELb0ELb0ELb0ELb1ELb0ELb0ELb1ELb1ELb1ELb0ELb0EEENS1_21CollectiveEpilogueFwdINS6_IJSA_SC_SB_EEES9_NS_10bfloat16_tESG_Li256ELb0ELb1ELb0ELb1EEENS1_29StaticPersistentTileSchedulerILb0EEEEEEEEEvNT_6ParamsE)
        /*004c*/ 	.short	0x0380
        /*004e*/ 	.short	0x0a00


	//----- nvinfo : EIATTR_SW_WAR
	.align		4
.L_74:
        /*0050*/ 	.byte	0x04, 0x36
        /*0052*/ 	.short	(.L_76 - .L_75)
.L_75:
        /*0054*/ 	.word	0x00000008
.L_76:


//--------------------- .nv.info._ZN7cutlass13device_kernelIN5flash11enable_sm90INS1_16FlashAttnFwdSm90INS1_25CollectiveMainloopFwdSm90ILi2EN4cute5tupleIJNS5_1CILi1EEES8_S8_EEENS6_IJNS7_ILi128EEENS7_ILi160EEENS7_ILi192EEEEEELi192ENS_12float_e4m3_tEfNS_4arch4Sm90ELb0ELb0ELb0ELb1ELb1ELb0ELb0ELb1ELb1ELb1ELb0ELb0EEENS1_21CollectiveEpilogueFwdINS6_IJSA_SC_SB_EEES9_NS_10bfloat16_tESG_Li256ELb1ELb1ELb0ELb1EEENS1_36VarlenDynamicPersistentTileSchedulerILi128ELi160ELi256ELi128ELb0ELb1ELb1ELb0ELb1ELb1EEEEEEEEEvNT_6ParamsE --------------------------
	.section	.nv.info._ZN7cutlass13device_kernelIN5flash11enable_sm90INS1_16FlashAttnFwdSm90INS1_25CollectiveMainloopFwdSm90ILi2EN4cute5tupleIJNS5_1CILi1EEES8_S8_EEENS6_IJNS7_ILi128EEENS7_ILi160EEENS7_ILi192EEEEEELi192ENS_12float_e4m3_tEfNS_4arch4Sm90ELb0ELb0ELb0ELb1ELb1ELb0ELb0ELb1ELb1ELb1ELb0ELb0EEENS1_21CollectiveEpilogueFwdINS6_IJSA_SC_SB_EEES9_NS_10bfloat16_tESG_Li256ELb1ELb1ELb0ELb1EEENS1_36VarlenDynamicPersistentTileSchedulerILi128ELi160ELi256ELi128ELb0ELb1ELb1ELb0ELb1ELb1EEEEEEEEEvNT_6ParamsE,"",@"SHT_CUDA_INFO"
	.sectionflags	@""
	.align	4


	//----- nvinfo : EIATTR_CUDA_API_VERSION
	.align		4
        /*0000*/ 	.byte	0x04, 0x37
        /*0002*/ 	.short	(.L_78 - .L_77)
.L_77:
        /*0004*/ 	.word	0x00000082


	//----- nvinfo : EIATTR_KPARAM_INFO
	.align		4
.L_78:
        /*0008*/ 	.byte	0x04, 0x17
        /*000a*/ 	.short	(.L_80 - .L_79)
.L_79:
        /*000c*/ 	.word	0x00000000
        /*0010*/ 	.short	0x0000
        /*0012*/ 	.short	0x0000
        /*0014*/ 	.byte	0x00, 0xf0, 0x01, 0x2a


	//----- nvinfo : EIATTR_SPARSE_MMA_MASK
	.align		4
.L_80:
        /*0018*/ 	.byte	0x03, 0x50
        /*001a*/ 	.short	0x0000


	//----- nvinfo : EIATTR_MAXREG_COUNT
	.align		4
        /*001c*/ 	.byte	0x03, 0x1b
        /*001e*/ 	.short	0x00a8


	//----- nvinfo : EIATTR_MERCURY_ISA_VERSION
	.align		4
        /*0020*/ 	.byte	0x03, 0x5f
        /*0022*/ 	.short	0x0101


	//----- nvinfo : EIATTR_VRC_CTA_INIT_COUNT
	.align		4
        /*0024*/ 	.byte	0x02, 0x4a
	.zero		1
	.zero		1


	//----- nvinfo : EIATTR_EXIT_INSTR_OFFSETS
	.align		4
        /*0028*/ 	.byte	0x04, 0x1c
        /*002a*/ 	.short	(.L_82 - .L_81)


	//   ....[0]....
.L_81:
        /*002c*/ 	.word	0x00000010


	//----- nvinfo : EIATTR_MAX_THREADS
	.align		4
.L_82:
        /*0030*/ 	.byte	0x04, 0x05
        /*0032*/ 	.short	(.L_84 - .L_83)
.L_83:
        /*0034*/ 	.word	0x00000180
        /*0038*/ 	.word	0x00000001
        /*003c*/ 	.word	0x00000001


	//----- nvinfo : EIATTR_CBANK_PARAM_SIZE
	.align		4
.L_84:
        /*0040*/ 	.byte	0x03, 0x19
        /*0042*/ 	.short	0x0a80


	//----- nvinfo : EIATTR_PARAM_CBANK
	.align		4
        /*0044*/ 	.byte	0x04, 0x0a
        /*0046*/ 	.short	(.L_86 - .L_85)
	.align		4
.L_85:
        /*0048*/ 	.word	index@(.nv.constant0._ZN7cutlass13device_kernelIN5flash11enable_sm90INS1_16FlashAttnFwdSm90INS1_25CollectiveMainloopFwdSm90ILi2EN4cute5tupleIJNS5_1CILi1EEES8_S8_EEENS6_IJNS7_ILi128EEENS7_ILi160EEENS7_ILi192EEEEEELi192ENS_12float_e4m3_tEfNS_4arch4Sm90ELb0ELb0ELb0ELb1ELb1ELb0ELb0ELb1ELb1ELb1ELb0ELb0EEENS1_21CollectiveEpilogueFwdINS6_IJSA_SC_SB_EEES9_NS_10bfloat16_tESG_Li256ELb1ELb1ELb0ELb1EEENS1_36VarlenDynamicPersistentTileSchedulerILi128ELi160ELi256ELi128ELb0ELb1ELb1ELb0ELb1ELb1EEEEEEEEEvNT_6ParamsE)
        /*004c*/ 	.short	0x0380
        /*004e*/ 	.short	0x0a80


	//----- nvinfo : EIATTR_SW_WAR
	.align		4
.L_86:
        /*0050*/ 	.byte	0x04, 0x36
        /*0052*/ 	.short	(.L_88 - .L_87)
.L_87:
        /*0054*/ 	.word	0x00000008
.L_88:


//--------------------- .nv.info._ZN7cutlass13device_kernelIN5flash11enable_sm90INS1_16FlashAttnFwdSm90INS1_25CollectiveMainloopFwdSm90ILi2EN4cute5tupleIJNS5_1CILi1EEES8_S8_EEENS6_IJNS7_ILi128EEENS7_ILi160EEENS7_ILi192EEEEEELi192ENS_12float_e4m3_tEfNS_4arch4Sm90ELb0ELb0ELb0ELb1ELb1ELb1ELb0ELb1ELb1ELb1ELb0ELb0EEENS1_21CollectiveEpilogueFwdINS6_IJSA_SC_SB_EEES9_NS_10bfloat16_tESG_Li256ELb1ELb1ELb0ELb1EEENS1_36VarlenDynamicPersistentTileSchedulerILi128ELi160ELi256ELi128ELb0ELb1ELb1ELb0ELb1ELb1EEEEEEEEEvNT_6ParamsE --------------------------
	.section	.nv.info._ZN7cutlass13device_kernelIN5flash11enable_sm90INS1_16FlashAttnFwdSm90INS1_25CollectiveMainloopFwdSm90ILi2EN4cute5tupleIJNS5_1CILi1EEES8_S8_EEENS6_IJNS7_ILi128EEENS7_ILi160EEENS7_ILi192EEEEEELi192ENS_12float_e4m3_tEfNS_4arch4Sm90ELb0ELb0ELb0ELb1ELb1ELb1ELb0ELb1ELb1ELb1ELb0ELb0EEENS1_21CollectiveEpilogueFwdINS6_IJSA_SC_SB_EEES9_NS_10bfloat16_tESG_Li256ELb1ELb1ELb0ELb1EEENS1_36VarlenDynamicPersistentTileSchedulerILi128ELi160ELi256ELi128ELb0ELb1ELb1ELb0ELb1ELb1EEEEEEEEEvNT_6ParamsE,"",@"SHT_CUDA_INFO"
	.sectionflags	@""
	.align	4


	//----- nvinfo : EIATTR_CUDA_API_VERSION
	.align		4
        /*0000*/ 	.byte	0x04, 0x37
        /*0002*/ 	.short	(.L_90 - .L_89)
.L_89:
        /*0004*/ 	.word	0x00000082


	//----- nvinfo : EIATTR_KPARAM_INFO
	.align		4
.L_90:
        /*0008*/ 	.byte	0x04, 0x17
        /*000a*/ 	.short	(.L_92 - .L_91)
.L_91:
        /*000c*/ 	.word	0x00000000
        /*0010*/ 	.short	0x0000
        /*0012*/ 	.short	0x0000
        /*0014*/ 	.byte	0x00, 0xf0, 0x01, 0x2a


	//----- nvinfo : EIATTR_SPARSE_MMA_MASK
	.align		4
.L_92:
        /*0018*/ 	.byte	0x03, 0x50
        /*001a*/ 	.short	0x0000


	//----- nvinfo : EIATTR_MAXREG_COUNT
	.align		4
        /*001c*/ 	.byte	0x03, 0x1b
        /*001e*/ 	.short	0x00a8


	//----- nvinfo : EIATTR_MERCURY_ISA_VERSION
	.align		4
        /*0020*/ 	.byte	0x03, 0x5f
        /*0022*/ 	.short	0x0101


	//----- nvinfo : EIATTR_VRC_CTA_INIT_COUNT
	.align		4
        /*0024*/ 	.byte	0x02, 0x4a
	.zero		1
	.zero		1


	//----- nvinfo : EIATTR_EXIT_INSTR_OFFSETS
	.align		4
        /*0028*/ 	.byte	0x04, 0x1c
        /*002a*/ 	.short	(.L_94 - .L_93)


	//   ....[0]....
.L_93:
        /*002c*/ 	.word	0x00000010


	//----- nvinfo : EIATTR_MAX_THREADS
	.align		4
.L_94:
        /*0030*/ 	.byte	0x04, 0x05
        /*0032*/ 	.short	(.L_96 - .L_95)
.L_95:
        /*0034*/ 	.word	0x00000180
        /*0038*/ 	.word	0x00000001
        /*003c*/ 	.word	0x00000001


	//----- nvinfo : EIATTR_CBANK_PARAM_SIZE
	.align		4
.L_96:
        /*0040*/ 	.byte	0x03, 0x19
        /*0042*/ 	.short	0x0a80


	//----- nvinfo : EIATTR_PARAM_CBANK
	.align		4
        /*0044*/ 	.byte	0x04, 0x0a
        /*0046*/ 	.short	(.L_98 - .L_97)
	.align		4
.L_97:
        /*0048*/ 	.word	index@(.nv.constant0._ZN7cutlass13device_kernelIN5flash11enable_sm90INS1_16FlashAttnFwdSm90INS1_25CollectiveMainloopFwdSm90ILi2EN4cute5tupleIJNS5_1CILi1EEES8_S8_EEENS6_IJNS7_ILi128EEENS7_ILi160EEENS7_ILi192EEEEEELi192ENS_12float_e4m3_tEfNS_4arch4Sm90ELb0ELb0ELb0ELb1ELb1ELb1ELb0ELb1ELb1ELb1ELb0ELb0EEENS1_21CollectiveEpilogueFwdINS6_IJSA_SC_SB_EEES9_NS_10bfloat16_tESG_Li256ELb1ELb1ELb0ELb1EEENS1_36VarlenDynamicPersistentTileSchedulerILi128ELi160ELi256ELi128ELb0ELb1ELb1ELb0ELb1ELb1EEEEEEEEEvNT_6ParamsE)
        /*004c*/ 	.short	0x0380
        /*004e*/ 	.short	0x0a80


	//----- nvinfo : EIATTR_SW_WAR
	.align		4
.L_98:
        /*0050*/ 	.byte	0x04, 0x36
        /*0052*/ 	.short	(.L_100 - .L_99)
.L_99:
        /*0054*/ 	.word	0x00000008
.L_100:


//--------------------- .nv.info._ZN7cutlass13device_kernelIN5flash11enable_sm90INS1_16FlashAttnFwdSm90INS1_25CollectiveMainloopFwdSm90ILi2EN4cute5tupleIJNS5_1CILi1EEES8_S8_EEENS6_IJNS7_ILi128EEESA_NS7_ILi192EEEEEELi192ENS_12float_e4m3_tEfNS_4arch4Sm90ELb0ELb1ELb0ELb0ELb1ELb0ELb0ELb1ELb1ELb1ELb0ELb0EEENS1_21CollectiveEpilogueFwdINS6_IJSA_SB_SA_EEES9_NS_10bfloat16_tESF_Li256ELb0ELb1ELb0ELb1EEENS1_30DynamicPersistentTileSchedulerILi256ELi128ELb0ELb1ELb1EEEEEEEEEvNT_6ParamsE --------------------------
	.section	.nv.info._ZN7cutlass13device_kernelIN5flash11enable_sm90INS1_16FlashAttnFwdSm90INS1_25CollectiveMainloopFwdSm90ILi2EN4cute5tupleIJNS5_1CILi1EEES8_S8_EEENS6_IJNS7_ILi128EEESA_NS7_ILi192EEEEEELi192ENS_12float_e4m3_tEfNS_4arch4Sm90ELb0ELb1ELb0ELb0ELb1ELb0ELb0ELb1ELb1ELb1ELb0ELb0EEENS1_21CollectiveEpilogueFwdINS6_IJSA_SB_SA_EEES9_NS_10bfloat16_tESF_Li256ELb0ELb1ELb0ELb1EEENS1_30DynamicPersistentTileSchedulerILi256ELi128ELb0ELb1ELb1EEEEEEEEEvNT_6ParamsE,"",@"SHT_CUDA_INFO"
	.sectionflags	@""
	.align	4


	//----- nvinfo : EIATTR_CUDA_API_VERSION
	.align		4
        /*0000*/ 	.byte	0x04, 0x37
        /*0002*/ 	.short	(.L_102 - .L_101)
.L_101:
        /*0004*/ 	.word	0x00000082


	//----- nvinfo : EIATTR_KPARAM_INFO
	.align		4
.L_102:
        /*0008*/ 	.byte	0x04, 0x17
        /*000a*/ 	.short	(.L_104 - .L_103)
.L_103:
        /*000c*/ 	.word	0x00000000
        /*0010*/ 	.short	0x0000
        /*0012*/ 	.short	0x0000
        /*0014*/ 	.byte	0x00, 0xf0, 0x01, 0x2a


	//----- nvinfo : EIATTR_SPARSE_MMA_MASK
	.align		4
.L_104:
        /*0018*/ 	.byte	0x03, 0x50
        /*001a*/ 	.short	0x0000


	//----- nvinfo : EIATTR_MAXREG_COUNT
	.align		4
        /*001c*/ 	.byte	0x03, 0x1b
        /*001e*/ 	.short	0x00a8


	//----- nvinfo : EIATTR_MERCURY_ISA_VERSION
	.align		4
        /*0020*/ 	.byte	0x03, 0x5f
        /*0022*/ 	.short	0x0101


	//----- nvinfo : EIATTR_VRC_CTA_INIT_COUNT
	.align		4
        /*0024*/ 	.byte	0x02, 0x4a
	.zero		1
	.zero		1


	//----- nvinfo : EIATTR_EXIT_INSTR_OFFSETS
	.align		4
        /*0028*/ 	.byte	0x04, 0x1c
        /*002a*/ 	.short	(.L_106 - .L_105)


	//   ....[0]....
.L_105:
        /*002c*/ 	.word	0x00000010


	//----- nvinfo : EIATTR_MAX_THREADS
	.align		4
.L_106:
        /*0030*/ 	.byte	0x04, 0x05
        /*0032*/ 	.short	(.L_108 - .L_107)
.L_107:
        /*0034*/ 	.word	0x00000180
        /*0038*/ 	.word	0x00000001
        /*003c*/ 	.word	0x00000001


	//----- nvinfo : EIATTR_CBANK_PARAM_SIZE
	.align		4
.L_108:
        /*0040*/ 	.byte	0x03, 0x19
        /*0042*/ 	.short	0x0a80


	//----- nvinfo : EIATTR_PARAM_CBANK
	.align		4
        /*0044*/ 	.byte	0x04, 0x0a
        /*0046*/ 	.short	(.L_110 - .L_109)
	.align		4
.L_109:
        /*0048*/ 	.word	index@(.nv.constant0._ZN7cutlass13device_kernelIN5flash11enable_sm90INS1_16FlashAttnFwdSm90INS1_25CollectiveMainloopFwdSm90ILi2EN4cute5tupleIJNS5_1CILi1EEES8_S8_EEENS6_IJNS7_ILi128EEESA_NS7_ILi192EEEEEELi192ENS_12float_e4m3_tEfNS_4arch4Sm90ELb0ELb1ELb0ELb0ELb1ELb0ELb0ELb1ELb1ELb1ELb0ELb0EEENS1_21CollectiveEpilogueFwdINS6_IJSA_SB_SA_EEES9_NS_10bfloat16_tESF_Li256ELb0ELb1ELb0ELb1EEENS1_30DynamicPersistentTileSchedulerILi256ELi128ELb0ELb1ELb1EEEEEEEEEvNT_6ParamsE)
        /*004c*/ 	.short	0x0380
        /*004e*/ 	.short	0x0a80


	//----- nvinfo : EIATTR_SW_WAR
	.align		4
.L_110:
        /*0050*/ 	.byte	0x04, 0x36
        /*0052*/ 	.short	(.L_112 - .L_111)
.L_111:
        /*0054*/ 	.word	0x00000008
.L_112:


//--------------------- .nv.info._ZN7cutlass13device_kernelIN5flash11enable_sm90INS1_16FlashAttnFwdSm90INS1_25CollectiveMainloopFwdSm90ILi2EN4cute5tupleIJNS5_1CILi1EEES8_S8_EEENS6_IJNS7_ILi128EEESA_NS7_ILi192EEEEEELi192ENS_12float_e4m3_tEfNS_4arch4Sm90ELb0ELb1ELb0ELb1ELb1ELb0ELb0ELb1ELb1ELb1ELb0ELb0EEENS1_21CollectiveEpilogueFwdINS6_IJSA_SB_SA_EEES9_NS_10bfloat16_tESF_Li256ELb1ELb1ELb0ELb1EEENS1_36VarlenDynamicPersistentTileSchedulerILi128ELi128ELi256ELi128ELb0ELb1ELb1ELb1ELb0ELb1EEEEEEEEEvNT_6ParamsE --------------------------
	.section	.nv.info._ZN7cutlass13device_kernelIN5flash11enable_sm90INS1_16FlashAttnFwdSm90INS1_25CollectiveMainloopFwdSm90ILi2EN4cute5tupleIJNS5_1CILi1EEES8_S8_EEENS6_IJNS7_ILi128EEESA_NS7_ILi192EEEEEELi192ENS_12float_e4m3_tEfNS_4arch4Sm90ELb0ELb1ELb0ELb1ELb1ELb0ELb0ELb1ELb1ELb1ELb0ELb0EEENS1_21CollectiveEpilogueFwdINS6_IJSA_SB_SA_EEES9_NS_10bfloat16_tESF_Li256ELb1ELb1ELb0ELb1EEENS1_36VarlenDynamicPersistentTileSchedulerILi128ELi128ELi256ELi128ELb0ELb1ELb1ELb1ELb0ELb1EEEEEEEEEvNT_6ParamsE,"",@"SHT_CUDA_INFO"
	.sectionflags	@""
	.align	4


	//----- nvinfo : EIATTR_CUDA_API_VERSION
	.align		4
        /*0000*/ 	.byte	0x04, 0x37
        /*0002*/ 	.short	(.L_114 - .L_113)
.L_113:
        /*0004*/ 	.word	0x00000082


	//----- nvinfo : EIATTR_KPARAM_INFO
	.align		4
.L_114:
        /*0008*/ 	.byte	0x04, 0x17
        /*000a*/ 	.short	(.L_116 - .L_115)
.L_115:
        /*000c*/ 	.word	0x00000000
        /*0010*/ 	.short	0x0000
        /*0012*/ 	.short	0x0000
        /*0014*/ 	.byte	0x00, 0xf0, 0x01, 0x2a


	//----- nvinfo : EIATTR_SPARSE_MMA_MASK
	.align		4
.L_116:
        /*0018*/ 	.byte	0x03, 0x50
        /*001a*/ 	.short	0x0000


	//----- nvinfo : EIATTR_MAXREG_COUNT
	.align		4
        /*001c*/ 	.byte	0x03, 0x1b
        /*001e*/ 	.short	0x00a8


	//----- nvinfo : EIATTR_MERCURY_ISA_VERSION
	.align		4
        /*0020*/ 	.byte	0x03, 0x5f
        /*0022*/ 	.short	0x0101


	//----- nvinfo : EIATTR_VRC_CTA_INIT_COUNT
	.align		4
        /*0024*/ 	.byte	0x02, 0x4a
	.zero		1
	.zero		1


	//----- nvinfo : EIATTR_EXIT_INSTR_OFFSETS
	.align		4
        /*0028*/ 	.byte	0x04, 0x1c
        /*002a*/ 	.short	(.L_118 - .L_117)


	//   ....[0]....
.L_117:
        /*002c*/ 	.word	0x00000010


	//----- nvinfo : EIATTR_MAX_THREADS
	.align		4
.L_118:
        /*0030*/ 	.byte	0x04, 0x05
        /*0032*/ 	.short	(.L_120 - .L_119)
.L_119:
        /*0034*/ 	.word	0x00000180
        /*0038*/ 	.word	0x00000001
        /*003c*/ 	.word	0x00000001


	//----- nvinfo : EIATTR_CBANK_PARAM_SIZE
	.align		4
.L_120:
        /*0040*/ 	.byte	0x03, 0x19
        /*0042*/ 	.short	0x0a80


	//----- nvinfo : EIATTR_PARAM_CBANK
	.align		4
        /*0044*/ 	.byte	0x04, 0x0a
        /*0046*/ 	.short	(.L_122 - .L_121)
	.align		4
.L_121:
        /*0048*/ 	.word	index@(.nv.constant0._ZN7cutlass13device_kernelIN5flash11enable_sm90INS1_16FlashAttnFwdSm90INS1_25CollectiveMainloopFwdSm90ILi2EN4cute5tupleIJNS5_1CILi1EEES8_S8_EEENS6_IJNS7_ILi128EEESA_NS7_ILi192EEEEEELi192ENS_12float_e4m3_tEfNS_4arch4Sm90ELb0ELb1ELb0ELb1ELb1ELb0ELb0ELb1ELb1ELb1ELb0ELb0EEENS1_21CollectiveEpilogueFwdINS6_IJSA_SB_SA_EEES9_NS_10bfloat16_tESF_Li256ELb1ELb1ELb0ELb1EEENS1_36VarlenDynamicPersistentTileSchedulerILi128ELi128ELi256ELi128ELb0ELb1ELb1ELb1ELb0ELb1EEEEEEEEEvNT_6ParamsE)
        /*004c*/ 	.short	0x0380
        /*004e*/ 	.short	0x0a80


	//----- nvinfo : EIATTR_SW_WAR
	.align		4
.L_122:
        /*0050*/ 	.byte	0x04, 0x36
        /*0052*/ 	.short	(.L_124 - .L_123)
.L_123:
        /*0054*/ 	.word	0x00000008
.L_124:


//--------------------- .nv.info._ZN7cutlass13device_kernelIN5flash11enable_sm90INS1_16FlashAttnFwdSm90INS1_25CollectiveMainloopFwdSm90ILi2EN4cute5tupleIJNS5_1CILi1EEES8_S8_EEENS6_IJNS7_ILi128EEESA_NS7_ILi192EEEEEELi192ENS_12float_e4m3_tEfNS_4arch4Sm90ELb0ELb1ELb0ELb1ELb1ELb1ELb0ELb1ELb1ELb1ELb0ELb0EEENS1_21CollectiveEpilogueFwdINS6_IJSA_SB_SA_EEES9_NS_10bfloat16_tESF_Li256ELb1ELb1ELb0ELb1EEENS1_36VarlenDynamicPersistentTileSchedulerILi128ELi128ELi256ELi128ELb0ELb1ELb1ELb1ELb0ELb1EEEEEEEEEvNT_6ParamsE --------------------------
	.section	.nv.info._ZN7cutlass13device_kernelIN5flash11enable_sm90INS1_16FlashAttnFwdSm90INS1_25CollectiveMainloopFwdSm90ILi2EN4cute5tupleIJNS5_1CILi1EEES8_S8_EEENS6_IJNS7_ILi128EEESA_NS7_ILi192EEEEEELi192ENS_12float_e4m3_tEfNS_4arch4Sm90ELb0ELb1ELb0ELb1ELb1ELb1ELb0ELb1ELb1ELb1ELb0ELb0EEENS1_21CollectiveEpilogueFwdINS6_IJSA_SB_SA_EEES9_NS_10bfloat16_tESF_Li256ELb1ELb1ELb0ELb1EEENS1_36VarlenDynamicPersistentTileSchedulerILi128ELi128ELi256ELi128ELb0ELb1ELb1ELb1ELb0ELb1EEEEEEEEEvNT_6ParamsE,"",@"SHT_CUDA_INFO"
	.sectionflags	@""
	.align	4


	//----- nvinfo : EIATTR_CUDA_API_VERSION
	.align		4
        /*0000*/ 	.byte	0x04, 0x37
        /*0002*/ 	.short	(.L_126 - .L_125)
.L_125:
        /*0004*/ 	.word	0x00000082


	//----- nvinfo : EIATTR_KPARAM_INFO
	.align		4
.L_126:
        /*0008*/ 	.byte	0x04, 0x17
        /*000a*/ 	.short	(.L_128 - .L_127)
.L_127:
        /*000c*/ 	.word	0x00000000
        /*0010*/ 	.short	0x0000
        /*0012*/ 	.short	0x0000
        /*0014*/ 	.byte	0x00, 0xf0, 0x01, 0x2a


	//----- nvinfo : EIATTR_SPARSE_MMA_MASK
	.align		4
.L_128:
        /*0018*/ 	.byte	0x03, 0x50
        /*001a*/ 	.short	0x0000


	//----- nvinfo : EIATTR_MAXREG_COUNT
	.align		4
        /*001c*/ 	.byte	0x03, 0x1b
        /*001e*/ 	.short	0x00a8


	//----- nvinfo : EIATTR_MERCURY_ISA_VERSION
	.align		4
        /*0020*/ 	.byte	0x03, 0x5f
        /*0022*/ 	.short	0x0101


	//----- nvinfo : EIATTR_VRC_CTA_INIT_COUNT
	.align		4
        /*0024*/ 	.byte	0x02, 0x4a
	.zero		1
	.zero		1


	//----- nvinfo : EIATTR_EXIT_INSTR_OFFSETS
	.align		4
        /*0028*/ 	.byte	0x04, 0x1c
        /*002a*/ 	.short	(.L_130 - .L_129)


	//   ....[0]....
.L_129:
        /*002c*/ 	.word	0x00000010


	//----- nvinfo : EIATTR_MAX_THREADS
	.align		4
.L_130:
        /*0030*/ 	.byte	0x04, 0x05
        /*0032*/ 	.short	(.L_132 - .L_131)
.L_131:
        /*0034*/ 	.word	0x00000180
        /*0038*/ 	.word	0x00000001
        /*003c*/ 	.word	0x00000001


	//----- nvinfo : EIATTR_CBANK_PARAM_SIZE
	.align		4
.L_132:
        /*0040*/ 	.byte	0x03, 0x19
        /*0042*/ 	.short	0x0a80


	//----- nvinfo : EIATTR_PARAM_CBANK
	.align		4
        /*0044*/ 	.byte	0x04, 0x0a
        /*0046*/ 	.short	(.L_134 - .L_133)
	.align		4
.L_133:
        /*0048*/ 	.word	index@(.nv.constant0._ZN7cutlass13device_kernelIN5flash11enable_sm90INS1_16FlashAttnFwdSm90INS1_25CollectiveMainloopFwdSm90ILi2EN4cute5tupleIJNS5_1CILi1EEES8_S8_EEENS6_IJNS7_ILi128EEESA_NS7_ILi192EEEEEELi192ENS_12float_e4m3_tEfNS_4arch4Sm90ELb0ELb1ELb0ELb1ELb1ELb1ELb0ELb1ELb1ELb1ELb0ELb0EEENS1_21CollectiveEpilogueFwdINS6_IJSA_SB_SA_EEES9_NS_10bfloat16_tESF_Li256ELb1ELb1ELb0ELb1EEENS1_36VarlenDynamicPersistentTileSchedulerILi128ELi128ELi256ELi128ELb0ELb1ELb1ELb1ELb0ELb1EEEEEEEEEvNT_6ParamsE)
        /*004c*/ 	.short	0x0380
        /*004e*/ 	.short	0x0a80


	//----- nvinfo : EIATTR_SW_WAR
	.align		4
.L_134:
        /*0050*/ 	.byte	0x04, 0x36
        /*0052*/ 	.short	(.L_136 - .L_135)
.L_135:
        /*0054*/ 	.word	0x00000008
.L_136:


//--------------------- .nv.info._ZN7cutlass13device_kernelIN5flash11enable_sm90INS1_16FlashAttnFwdSm90INS1_25CollectiveMainloopFwdSm90ILi2EN4cute5tupleIJNS5_1CILi1EEES8_S8_EEENS6_IJNS7_ILi128EEENS7_ILi160EEENS7_ILi192EEEEEELi192ENS_12float_e4m3_tEfNS_4arch4Sm90ELb1ELb0ELb0ELb0ELb1ELb0ELb0ELb1ELb1ELb1ELb0ELb0EEENS1_21CollectiveEpilogueFwdINS6_IJSA_SC_SB_EEES9_NS_10bfloat16_tESG_Li256ELb0ELb1ELb0ELb1EEENS1_30DynamicPersistentTileSchedulerILi256ELi128ELb0ELb1ELb1EEEEEEEEEvNT_6ParamsE --------------------------
	.section	.nv.info._ZN7cutlass13device_kernelIN5flash11enable_sm90INS1_16FlashAttnFwdSm90INS1_25CollectiveMainloopFwdSm90ILi2EN4cute5tupleIJNS5_1CILi1EEES8_S8_EEENS6_IJNS7_ILi128EEENS7_ILi160EEENS7_ILi192EEEEEELi192ENS_12float_e4m3_tEfNS_4arch4Sm90ELb1ELb0ELb0ELb0ELb1ELb0ELb0ELb1ELb1ELb1ELb0ELb0EEENS1_21CollectiveEpilogueFwdINS6_IJSA_SC_SB_EEES9_NS_10bfloat16_tESG_Li256ELb0ELb1ELb0ELb1EEENS1_30DynamicPersistentTileSchedulerILi256ELi128ELb0ELb1ELb1EEEEEEEEEvNT_6ParamsE,"",@"SHT_CUDA_INFO"
	.sectionflags	@""
	.align	4


	//----- nvinfo : EIATTR_CUDA_API_VERSION
	.align		4
        /*0000*/ 	.byte	0x04, 0x37
        /*0002*/ 	.short	(.L_138 - .L_137)
.L_137:
        /*0004*/ 	.word	0x00000082


	//----- nvinfo : EIATTR_KPARAM_INFO
	.align		4
.L_138:
        /*0008*/ 	.byte	0x04, 0x17
        /*000a*/ 	.short	(.L_140 - .L_139)
.L_139:
        /*000c*/ 	.word	0x00000000
        /*0010*/ 	.short	0x0000
        /*0012*/ 	.short	0x0000
        /*0014*/ 	.byte	0x00, 0xf0, 0x01, 0x2a


	//----- nvinfo : EIATTR_SPARSE_MMA_MASK
	.align		4
.L_140:
        /*0018*/ 	.byte	0x03, 0x50
        /*001a*/ 	.short	0x0000


	//----- nvinfo : EIATTR_MAXREG_COUNT
	.align		4
        /*001c*/ 	.byte	0x03, 0x1b
        /*001e*/ 	.short	0x00a8


	//----- nvinfo : EIATTR_MERCURY_ISA_VERSION
	.align		4
        /*0020*/ 	.byte	0x03, 0x5f
        /*0022*/ 	.short	0x0101


	//----- nvinfo : EIATTR_VRC_CTA_INIT_COUNT
	.align		4
        /*0024*/ 	.byte	0x02, 0x4a
	.zero		1
	.zero		1


	//----- nvinfo : EIATTR_EXIT_INSTR_OFFSETS
	.align		4
        /*0028*/ 	.byte	0x04, 0x1c
        /*002a*/ 	.short	(.L_142 - .L_141)


	//   ....[0]....
.L_141:
        /*002c*/ 	.word	0x00000010


	//----- nvinfo : EIATTR_MAX_THREADS
	.align		4
.L_142:
        /*0030*/ 	.byte	0x04, 0x05
        /*0032*/ 	.short	(.L_144 - .L_143)
.L_143:
        /*0034*/ 	.word	0x00000180
        /*0038*/ 	.word	0x00000001
        /*003c*/ 	.word	0x00000001


	//----- nvinfo : EIATTR_CBANK_PARAM_SIZE
	.align		4
.L_144:
        /*0040*/ 	.byte	0x03, 0x19
        /*0042*/ 	.short	0x0a80


	//----- nvinfo : EIATTR_PARAM_CBANK
	.align		4
        /*0044*/ 	.byte	0x04, 0x0a
        /*0046*/ 	.short	(.L_146 - .L_145)
	.align		4
.L_145:
        /*0048*/ 	.word	index@(.nv.constant0._ZN7cutlass13device_kernelIN5flash11enable_sm90INS1_16FlashAttnFwdSm90INS1_25CollectiveMainloopFwdSm90ILi2EN4cute5tupleIJNS5_1CILi1EEES8_S8_EEENS6_IJNS7_ILi128EEENS7_ILi160EEENS7_ILi192EEEEEELi192ENS_12float_e4m3_tEfNS_4arch4Sm90ELb1ELb0ELb0ELb0ELb1ELb0ELb0ELb1ELb1ELb1ELb0ELb0EEENS1_21CollectiveEpilogueFwdINS6_IJSA_SC_SB_EEES9_NS_10bfloat16_tESG_Li256ELb0ELb1ELb0ELb1EEENS1_30DynamicPersistentTileSchedulerILi256ELi128ELb0ELb1ELb1EEEEEEEEEvNT_6ParamsE)
        /*004c*/ 	.short	0x0380
        /*004e*/ 	.short	0x0a80


	//----- nvinfo : EIATTR_SW_WAR
	.align		4
.L_146:
        /*0050*/ 	.byte	0x04, 0x36
        /*0052*/ 	.short	(.L_148 - .L_147)
.L_147:
        /*0054*/ 	.word	0x00000008
.L_148:


//--------------------- .nv.info._ZN7cutlass13device_kernelIN5flash11enable_sm90INS1_16FlashAttnFwdSm90INS1_25CollectiveMainloopFwdSm90ILi2EN4cute5tupleIJNS5_1CILi1EEES8_S8_EEENS6_IJNS7_ILi128EEENS7_ILi160EEENS7_ILi192EEEEEELi192ENS_12float_e4m3_tEfNS_4arch4Sm90ELb1ELb0ELb0ELb1ELb1ELb0ELb0ELb1ELb1ELb1ELb0ELb0EEENS1_21CollectiveEpilogueFwdINS6_IJSA_SC_SB_EEES9_NS_10bfloat16_tESG_Li256ELb1ELb1ELb0ELb1EEENS1_36VarlenDynamicPersistentTileSchedulerILi128ELi160ELi256ELi128ELb0ELb1ELb1ELb1ELb1ELb1EEEEEEEEEvNT_6ParamsE --------------------------
	.section	.nv.info._ZN7cutlass13device_kernelIN5flash11enable_sm90INS1_16FlashAttnFwdSm90INS1_25CollectiveMainloopFwdSm90ILi2EN4cute5tupleIJNS5_1CILi1EEES8_S8_EEENS6_IJNS7_ILi128EEENS7_ILi160EEENS7_ILi192EEEEEELi192ENS_12float_e4m3_tEfNS_4arch4Sm90ELb1ELb0ELb0ELb1ELb1ELb0ELb0ELb1ELb1ELb1ELb0ELb0EEENS1_21CollectiveEpilogueFwdINS6_IJSA_SC_SB_EEES9_NS_10bfloat16_tESG_Li256ELb1ELb1ELb0ELb1EEENS1_36VarlenDynamicPersistentTileSchedulerILi128ELi160ELi256ELi128ELb0ELb1ELb1ELb1ELb1ELb1EEEEEEEEEvNT_6ParamsE,"",@"SHT_CUDA_INFO"
	.sectionflags	@""
	.align	4


	//----- nvinfo : EIATTR_CUDA_API_VERSION
	.align		4
        /*0000*/ 	.byte	0x04, 0x37
        /*0002*/ 	.short	(.L_150 - .L_149)
.L_149:
        /*0004*/ 	.word	0x00000082


	//----- nvinfo : EIATTR_KPARAM_INFO
	.align		4
.L_150:
        /*0008*/ 	.byte	0x04, 0x17
        /*000a*/ 	.short	(.L_152 - .L_151)
.L_151:
        /*000c*/ 	.word	0x00000000
        /*0010*/ 	.short	0x0000
        /*0012*/ 	.short	0x0000
        /*0014*/ 	.byte	0x00, 0xf0, 0x01, 0x2a


	//----- nvinfo : EIATTR_SPARSE_MMA_MASK
	.align		4
.L_152:
        /*0018*/ 	.byte	0x03, 0x50
        /*001a*/ 	.short	0x0000


	//----- nvinfo : EIATTR_MAXREG_COUNT
	.align		4
        /*001c*/ 	.byte	0x03, 0x1b
        /*001e*/ 	.short	0x00a8


	//----- nvinfo : EIATTR_MERCURY_ISA_VERSION
	.align		4
        /*0020*/ 	.byte	0x03, 0x5f
        /*0022*/ 	.short	0x0101


	//----- nvinfo : EIATTR_VRC_CTA_INIT_COUNT
	.align		4
        /*0024*/ 	.byte	0x02, 0x4a
	.zero		1
	.zero		1


	//----- nvinfo : EIATTR_EXIT_INSTR_OFFSETS
	.align		4
        /*0028*/ 	.byte	0x04, 0x1c
        /*002a*/ 	.short	(.L_154 - .L_153)


	//   ....[0]....
.L_153:
        /*002c*/ 	.word	0x00000010


	//----- nvinfo : EIATTR_MAX_THREADS
	.align		4
.L_154:
        /*0030*/ 	.byte	0x04, 0x05
        /*0032*/ 	.short	(.L_156 - .L_155)
.L_155:
        /*0034*/ 	.word	0x00000180
        /*0038*/ 	.word	0x00000001
        /*003c*/ 	.word	0x00000001


	//----- nvinfo : EIATTR_CBANK_PARAM_SIZE
	.align		4
.L_156:
        /*0040*/ 	.byte	0x03, 0x19
        /*0042*/ 	.short	0x0a80


	//----- nvinfo : EIATTR_PARAM_CBANK
	.align		4
        /*0044*/ 	.byte	0x04, 0x0a
        /*0046*/ 	.short	(.L_158 - .L_157)
	.align		4
.L_157:
        /*0048*/ 	.word	index@(.nv.constant0._ZN7cutlass13device_kernelIN5flash11enable_sm90INS1_16FlashAttnFwdSm90INS1_25CollectiveMainloopFwdSm90ILi2EN4cute5tupleIJNS5_1CILi1EEES8_S8_EEENS6_IJNS7_ILi128EEENS7_ILi160EEENS7_ILi192EEEEEELi192ENS_12float_e4m3_tEfNS_4arch4Sm90ELb1ELb0ELb0ELb1ELb1ELb0ELb0ELb1ELb1ELb1ELb0ELb0EEENS1_21CollectiveEpilogueFwdINS6_IJSA_SC_SB_EEES9_NS_10bfloat16_tESG_Li256ELb1ELb1ELb0ELb1EEENS1_36VarlenDynamicPersistentTileSchedulerILi128ELi160ELi256ELi128ELb0ELb1ELb1ELb1ELb1ELb1EEEEEEEEEvNT_6ParamsE)
        /*004c*/ 	.short	0x0380
        /*004e*/ 	.short	0x0a80


	//----- nvinfo : EIATTR_SW_WAR
	.align		4
.L_158:
        /*0050*/ 	.byte	0x04, 0x36
        /*0052*/ 	.short	(.L_160 - .L_159)
.L_159:
        /*0054*/ 	.word	0x00000008
.L_160:


//--------------------- .nv.info._ZN7cutlass13device_kernelIN5flash11enable_sm90INS1_16FlashAttnFwdSm90INS1_25CollectiveMainloopFwdSm90ILi2EN4cute5tupleIJNS5_1CILi1EEES8_S8_EEENS6_IJNS7_ILi128EEENS7_ILi160EEENS7_ILi192EEEEEELi192ENS_12float_e4m3_tEfNS_4arch4Sm90ELb1ELb0ELb0ELb1ELb1ELb1ELb0ELb1ELb1ELb1ELb0ELb0EEENS1_21CollectiveEpilogueFwdINS6_IJSA_SC_SB_EEES9_NS_10bfloat16_tESG_Li256ELb1ELb1ELb0ELb1EEENS1_36VarlenDynamicPersistentTileSchedulerILi128ELi160ELi256ELi128ELb0ELb1ELb1ELb1ELb1ELb1EEEEEEEEEvNT_6ParamsE --------------------------
	.section	.nv.info._ZN7cutlass13device_kernelIN5flash11enable_sm90INS1_16FlashAttnFwdSm90INS1_25CollectiveMainloopFwdSm90ILi2EN4cute5tupleIJNS5_1CILi1EEES8_S8_EEENS6_IJNS7_ILi128EEENS7_ILi160EEENS7_ILi192EEEEEELi192ENS_12float_e4m3_tEfNS_4arch4Sm90ELb1ELb0ELb0ELb1ELb1ELb1ELb0ELb1ELb1ELb1ELb0ELb0EEENS1_21CollectiveEpilogueFwdINS6_IJSA_SC_SB_EEES9_NS_10bfloat16_tESG_Li256ELb1ELb1ELb0ELb1EEENS1_36VarlenDynamicPersistentTileSchedulerILi128ELi160ELi256ELi128ELb0ELb1ELb1ELb1ELb1ELb1EEEEEEEEEvNT_6ParamsE,"",@"SHT_CUDA_INFO"
	.sectionflags	@""
	.align	4


	//----- nvinfo : EIATTR_CUDA_API_VERSION
	.align		4
        /*0000*/ 	.byte	0x04, 0x37
        /*0002*/ 	.short	(.L_162 - .L_161)
.L_161:
        /*0004*/ 	.word	0x00000082


	//----- nvinfo : EIATTR_KPARAM_INFO
	.align		4
.L_162:
        /*0008*/ 	.byte	0x04, 0x17
        /*000a*/ 	.short	(.L_164 - .L_163)
.L_163:
        /*000c*/ 	.word	0x00000000
        /*0010*/ 	.short	0x0000
        /*0012*/ 	.short	0x0000
        /*0014*/ 	.byte	0x00, 0xf0, 0x01, 0x2a


	//----- nvinfo : EIATTR_SPARSE_MMA_MASK
	.align		4
.L_164:
        /*0018*/ 	.byte	0x03, 0x50
        /*001a*/ 	.short	0x0000


	//----- nvinfo : EIATTR_MAXREG_COUNT
	.align		4
        /*001c*/ 	.byte	0x03, 0x1b
        /*001e*/ 	.short	0x00a8


	//----- nvinfo : EIATTR_MERCURY_ISA_VERSION
	.align		4
        /*0020*/ 	.byte	0x03, 0x5f
        /*0022*/ 	.short	0x0101


	//----- nvinfo : EIATTR_VRC_CTA_INIT_COUNT
	.align		4
        /*0024*/ 	.byte	0x02, 0x4a
	.zero		1
	.zero		1


	//----- nvinfo : EIATTR_EXIT_INSTR_OFFSETS
	.align		4
        /*0028*/ 	.byte	0x04, 0x1c
        /*002a*/ 	.short	(.L_166 - .L_165)


	//   ....[0]....
.L_165:
        /*002c*/ 	.word	0x00000010


	//----- nvinfo : EIATTR_MAX_THREADS
	.align		4
.L_166:
        /*0030*/ 	.byte	0x04, 0x05
        /*0032*/ 	.short	(.L_168 - .L_167)
.L_167:
        /*0034*/ 	.word	0x00000180
        /*0038*/ 	.word	0x00000001
        /*003c*/ 	.word	0x00000001


	//----- nvinfo : EIATTR_CBANK_PARAM_SIZE
	.align		4
.L_168:
        /*0040*/ 	.byte	0x03, 0x19
        /*0042*/ 	.short	0x0a80


	//----- nvinfo : EIATTR_PARAM_CBANK
	.align		4
        /*0044*/ 	.byte	0x04, 0x0a
        /*0046*/ 	.short	(.L_170 - .L_169)
	.align		4
.L_169:
        /*0048*/ 	.word	index@(.nv.constant0._ZN7cutlass13device_kernelIN5flash11enable_sm90INS1_16FlashAttnFwdSm90INS1_25CollectiveMainloopFwdSm90ILi2EN4cute5tupleIJNS5_1CILi1EEES8_S8_EEENS6_IJNS7_ILi128EEENS7_ILi160EEENS7_ILi192EEEEEELi192ENS_12float_e4m3_tEfNS_4arch4Sm90ELb1ELb0ELb0ELb1ELb1ELb1ELb0ELb1ELb1ELb1ELb0ELb0EEENS1_21CollectiveEpilogueFwdINS6_IJSA_SC_SB_EEES9_NS_10bfloat16_tESG_Li256ELb1ELb1ELb0ELb1EEENS1_36VarlenDynamicPersistentTileSchedulerILi128ELi160ELi256ELi128ELb0ELb1ELb1ELb1ELb1ELb1EEEEEEEEEvNT_6ParamsE)
        /*004c*/ 	.short	0x0380
        /*004e*/ 	.short	0x0a80


	//----- nvinfo : EIATTR_SW_WAR
	.align		4
.L_170:
        /*0050*/ 	.byte	0x04, 0x36
        /*0052*/ 	.short	(.L_172 - .L_171)
.L_171:
        /*0054*/ 	.word	0x00000008
.L_172:


//--------------------- .nv.callgraph             --------------------------
	.section	.nv.callgraph,"",@"SHT_CUDA_CALLGRAPH"
	.align	4
	.sectionentsize	8
	.align		4
        /*0000*/ 	.word	0x00000000
	.align		4
        /*0004*/ 	.word	0xffffffff
	.align		4
        /*0008*/ 	.word	0x00000000
	.align		4
        /*000c*/ 	.word	0xfffffffe
	.align		4
        /*0010*/ 	.word	0x00000000
	.align		4
        /*0014*/ 	.word	0xfffffffd
	.align		4
        /*0018*/ 	.word	0x00000000
	.align		4
        /*001c*/ 	.word	0xfffffffc


//--------------------- .nv.constant4             --------------------------
	.section	.nv.constant4,"a",@progbits
	.align	8
	.align		8
.nv.constant4:
        /*0000*/ 	.dword	_ZN72_INTERNAL_a4e7161b_36_flash_fwd_hdim192_e4m3_paged_sm90_cu_49158569_32064cuda3std3__45__cpo5beginE
	.align		8
        /*0008*/ 	.dword	_ZN72_INTERNAL_a4e7161b_36_flash_fwd_hdim192_e4m3_paged_sm90_cu_49158569_32064cuda3std3__45__cpo3endE
	.align		8
        /*0010*/ 	.dword	_ZN72_INTERNAL_a4e7161b_36_flash_fwd_hdim192_e4m3_paged_sm90_cu_49158569_32064cuda3std3__45__cpo6cbeginE
	.align		8
        /*0018*/ 	.dword	_ZN72_INTERNAL_a4e7161b_36_flash_fwd_hdim192_e4m3_paged_sm90_cu_49158569_32064cuda3std3__45__cpo4cendE
	.align		8
        /*0020*/ 	.dword	_ZN72_INTERNAL_a4e7161b_36_flash_fwd_hdim192_e4m3_paged_sm90_cu_49158569_32064cuda3std3__474_GLOBAL__N__a4e7161b_36_flash_fwd_hdim192_e4m3_paged_sm90_cu_49158569_32066ignoreE
	.align		8
        /*0028*/ 	.dword	_ZN72_INTERNAL_a4e7161b_36_flash_fwd_hdim192_e4m3_paged_sm90_cu_49158569_32064cuda3std3__419piecewise_constructE
	.align		8
        /*0030*/ 	.dword	_ZN72_INTERNAL_a4e7161b_36_flash_fwd_hdim192_e4m3_paged_sm90_cu_49158569_32064cuda3std3__48in_placeE
	.align		8
        /*0038*/ 	.dword	_ZN72_INTERNAL_a4e7161b_36_flash_fwd_hdim192_e4m3_paged_sm90_cu_49158569_32064cuda3std6ranges3__45__cpo4swapE
	.align		8
        /*0040*/ 	.dword	_ZN72_INTERNAL_a4e7161b_36_flash_fwd_hdim192_e4m3_paged_sm90_cu_49158569_32064cuda3std6ranges3__45__cpo9iter_moveE
	.align		8
        /*0048*/ 	.dword	_ZN72_INTERNAL_a4e7161b_36_flash_fwd_hdim192_e4m3_paged_sm90_cu_49158569_32064cute7productE
	.align		8
        /*0050*/ 	.dword	_ZN72_INTERNAL_a4e7161b_36_flash_fwd_hdim192_e4m3_paged_sm90_cu_49158569_32064cute1_E


//--------------------- .text._ZN7cutlass13device_kernelIN5flash11enable_sm90INS1_16FlashAttnFwdSm90INS1_25CollectiveMainloopFwdSm90ILi2EN4cute5tupleIJNS5_1CILi1EEES8_S8_EEENS6_IJNS7_ILi128EEENS7_ILi160EEENS7_ILi192EEEEEELi192ENS_12float_e4m3_tEfNS_4arch4Sm90ELb0ELb0ELb0ELb0ELb1ELb0ELb0ELb1ELb1ELb1ELb0ELb0EEENS1_21CollectiveEpilogueFwdINS6_IJSA_SC_SB_EEES9_NS_10bfloat16_tESG_Li256ELb0ELb1ELb0ELb1EEENS1_29StaticPersistentTileSchedulerILb0EEEEEEEEEvNT_6ParamsE --------------------------
	.section	.text._ZN7cutlass13device_kernelIN5flash11enable_sm90INS1_16FlashAttnFwdSm90INS1_25CollectiveMainloopFwdSm90ILi2EN4cute5tupleIJNS5_1CILi1EEES8_S8_EEENS6_IJNS7_ILi128EEENS7_ILi160EEENS7_ILi192EEEEEELi192ENS_12float_e4m3_tEfNS_4arch4Sm90ELb0ELb0ELb0ELb0ELb1ELb0ELb0ELb1ELb1ELb1ELb0ELb0EEENS1_21CollectiveEpilogueFwdINS6_IJSA_SC_SB_EEES9_NS_10bfloat16_tESG_Li256ELb0ELb1ELb0ELb1EEENS1_29StaticPersistentTileSchedulerILb0EEEEEEEEEvNT_6ParamsE,"ax",@progbits
	.align	128
.text._ZN7cutlass13device_kernelIN5flash11enable_sm90INS1_16FlashAttnFwdSm90INS1_25CollectiveMainloopFwdSm90ILi2EN4cute5tupleIJNS5_1CILi1EEES8_S8_EEENS6_IJNS7_ILi128EEENS7_ILi160EEENS7_ILi192EEEEEELi192ENS_12float_e4m3_tEfNS_4arch4Sm90ELb0ELb0ELb0ELb0ELb1ELb0ELb0ELb1ELb1ELb1ELb0ELb0EEENS1_21CollectiveEpilogueFwdINS6_IJSA_SC_SB_EEES9_NS_10bfloat16_tESG_Li256ELb0ELb1ELb0ELb1EEENS1_29StaticPersistentTileSchedulerILb0EEEEEEEEEvNT_6ParamsE:
        .type           _ZN7cutlass13device_kernelIN5flash11enable_sm90INS1_16FlashAttnFwdSm90INS1_25CollectiveMainloopFwdSm90ILi2EN4cute5tupleIJNS5_1CILi1EEES8_S8_EEENS6_IJNS7_ILi128EEENS7_ILi160EEENS7_ILi192EEEEEELi192ENS_12float_e4m3_tEfNS_4arch4Sm90ELb0ELb0ELb0ELb0ELb1ELb0ELb0ELb1ELb1ELb1ELb0ELb0EEENS1_21CollectiveEpilogueFwdINS6_IJSA_SC_SB_EEES9_NS_10bfloat16_tESG_Li256ELb0ELb1ELb0ELb1EEENS1_29StaticPersistentTileSchedulerILb0EEEEEEEEEvNT_6ParamsE,@function
        .size           _ZN7cutlass13device_kernelIN5flash11enable_sm90INS1_16FlashAttnFwdSm90INS1_25CollectiveMainloopFwdSm90ILi2EN4cute5tupleIJNS5_1CILi1EEES8_S8_EEENS6_IJNS7_ILi128EEENS7_ILi160EEENS7_ILi192EEEEEELi192ENS_12float_e4m3_tEfNS_4arch4Sm90ELb0ELb0ELb0ELb0ELb1ELb0ELb0ELb1ELb1ELb1ELb0ELb0EEENS1_21CollectiveEpilogueFwdINS6_IJSA_SC_SB_EEES9_NS_10bfloat16_tESG_Li256ELb0ELb1ELb0ELb1EEENS1_29StaticPersistentTileSchedulerILb0EEEEEEEEEvNT_6ParamsE,(.L_x_9 - _ZN7cutlass13device_kernelIN5flash11enable_sm90INS1_16FlashAttnFwdSm90INS1_25CollectiveMainloopFwdSm90ILi2EN4cute5tupleIJNS5_1CILi1EEES8_S8_EEENS6_IJNS7_ILi128EEENS7_ILi160EEENS7_ILi192EEEEEELi192ENS_12float_e4m3_tEfNS_4arch4Sm90ELb0ELb0ELb0ELb0ELb1ELb0ELb0ELb1ELb1ELb1ELb0ELb0EEENS1_21CollectiveEpilogueFwdINS6_IJSA_SC_SB_EEES9_NS_10bfloat16_tESG_Li256ELb0ELb1ELb0ELb1EEENS1_29StaticPersistentTileSchedulerILb0EEEEEEEEEvNT_6ParamsE)
        .other          _ZN7cutlass13device_kernelIN5flash11enable_sm90INS1_16FlashAttnFwdSm90INS1_25CollectiveMainloopFwdSm90ILi2EN4cute5tupleIJNS5_1CILi1EEES8_S8_EEENS6_IJNS7_ILi128EEENS7_ILi160EEENS7_ILi192EEEEEELi192ENS_12float_e4m3_tEfNS_4arch4Sm90ELb0ELb0ELb0ELb0ELb1ELb0ELb0ELb1ELb1ELb1ELb0ELb0EEENS1_21CollectiveEpilogueFwdINS6_IJSA_SC_SB_EEES9_NS_10bfloat16_tESG_Li256ELb0ELb1ELb0ELb1EEENS1_29StaticPersistentTileSchedulerILb0EEEEEEEEEvNT_6ParamsE,@"STO_CUDA_ENTRY STV_DEFAULT"
_ZN7cutlass13device_kernelIN5flash11enable_sm90INS1_16FlashAttnFwdSm90INS1_25CollectiveMainloopFwdSm90ILi2EN4cute5tupleIJNS5_1CILi1EEES8_S8_EEENS6_IJNS7_ILi128EEENS7_ILi160EEENS7_ILi192EEEEEELi192ENS_12float_e4m3_tEfNS_4arch4Sm90ELb0ELb0ELb0ELb0ELb1ELb0ELb0ELb1ELb1ELb1ELb0ELb0EEENS1_21CollectiveEpilogueFwdINS6_IJSA_SC_SB_EEES9_NS_10bfloat16_tESG_Li256ELb0ELb1ELb0ELb1EEENS1_29StaticPersistentTileSchedulerILb0EEEEEEEEEvNT_6ParamsE:
[----:B------:R-:W-:Y:S01]  /*0000*/  LDC R1, c[0x0][0x37c] ;  /* 0x0000df00ff017b82 */ /* 0x000fe20000000800 */
[----:B------:R-:W-:Y:S05]  /*0010*/  EXIT ;  /* 0x000000000000794d */ /* 0x000fea0003800000 */
.L_x_0:
[----:B------:R-:W-:-:S00]  /*0020*/  BRA `(.L_x_0) ;  /* 0xfffffffc00fc7947 */ /* 0x000fc0000383ffff */
[----:B------:R-:W-:-:S00]  /*0030*/  NOP ;  /* 0x0000000000007918 */ /* 0x000fc00000000000 */
        /* <DEDUP_REMOVED lines=12> */
.L_x_9:


//--------------------- .text._ZN7cutlass13device_kernelIN5flash11enable_sm90INS1_16FlashAttnFwdSm90INS1_25CollectiveMainloopFwdSm90ILi2EN4cute5tupleIJNS5_1CILi1EEES8_S8_EEENS6_IJNS7_ILi128EEENS7_ILi160EEENS7_ILi192EEEEEELi192ENS_12float_e4m3_tEfNS_4arch4Sm90ELb0ELb0ELb0ELb1ELb1ELb0ELb0ELb1ELb1ELb1ELb0ELb0EEENS1_21CollectiveEpilogueFwdINS6_IJSA_SC_SB_EEES9_NS_10bfloat16_tESG_Li256ELb1ELb1ELb0ELb1EEENS1_36VarlenDynamicPersistentTileSchedulerILi128ELi160ELi256ELi128ELb0ELb1ELb1ELb0ELb1ELb1EEEEEEEEEvNT_6ParamsE --------------------------
	.section	.text._ZN7cutlass13device_kernelIN5flash11enable_sm90INS1_16FlashAttnFwdSm90INS1_25CollectiveMainloopFwdSm90ILi2EN4cute5tupleIJNS5_1CILi1EEES8_S8_EEENS6_IJNS7_ILi128EEENS7_ILi160EEENS7_ILi192EEEEEELi192ENS_12float_e4m3_tEfNS_4arch4Sm90ELb0ELb0ELb0ELb1ELb1ELb0ELb0ELb1ELb1ELb1ELb0ELb0EEENS1_21CollectiveEpilogueFwdINS6_IJSA_SC_SB_EEES9_NS_10bfloat16_tESG_Li256ELb1ELb1ELb0ELb1EEENS1_36VarlenDynamicPersistentTileSchedulerILi128ELi160ELi256ELi128ELb0ELb1ELb1ELb0ELb1ELb1EEEEEEEEEvNT_6ParamsE,"ax",@progbits
	.align	128
.text._ZN7cutlass13device_kernelIN5flash11enable_sm90INS1_16FlashAttnFwdSm90INS1_25CollectiveMainloopFwdSm90ILi2EN4cute5tupleIJNS5_1CILi1EEES8_S8_EEENS6_IJNS7_ILi128EEENS7_ILi160EEENS7_ILi192EEEEEELi192ENS_12float_e4m3_tEfNS_4arch4Sm90ELb0ELb0ELb0ELb1ELb1ELb0ELb0ELb1ELb1ELb1ELb0ELb0EEENS1_21CollectiveEpilogueFwdINS6_IJSA_SC_SB_EEES9_NS_10bfloat16_tESG_Li256ELb1ELb1ELb0ELb1EEENS1_36VarlenDynamicPersistentTileSchedulerILi128ELi160ELi256ELi128ELb0ELb1ELb1ELb0ELb1ELb1EEEEEEEEEvNT_6ParamsE:
        .type           _ZN7cutlass13device_kernelIN5flash11enable_sm90INS1_16FlashAttnFwdSm90INS1_25CollectiveMainloopFwdSm90ILi2EN4cute5tupleIJNS5_1CILi1EEES8_S8_EEENS6_IJNS7_ILi128EEENS7_ILi160EEENS7_ILi192EEEEEELi192ENS_12float_e4m3_tEfNS_4arch4Sm90ELb0ELb0ELb0ELb1ELb1ELb0ELb0ELb1ELb1ELb1ELb0ELb0EEENS1_21CollectiveEpilogueFwdINS6_IJSA_SC_SB_EEES9_NS_10bfloat16_tESG_Li256ELb1ELb1ELb0ELb1EEENS1_36VarlenDynamicPersistentTileSchedulerILi128ELi160ELi256ELi128ELb0ELb1ELb1ELb0ELb1ELb1EEEEEEEEEvNT_6ParamsE,@function
        .size           _ZN7cutlass13device_kernelIN5flash11enable_sm90INS1_16FlashAttnFwdSm90INS1_25CollectiveMainloopFwdSm90ILi2EN4cute5tupleIJNS5_1CILi1EEES8_S8_EEENS6_IJNS7_ILi128EEENS7_ILi160EEENS7_ILi192EEEEEELi192ENS_12float_e4m3_tEfNS_4arch4Sm90ELb0ELb0ELb0ELb1ELb1ELb0ELb0ELb1ELb1ELb1ELb0ELb0EEENS1_21CollectiveEpilogueFwdINS6_IJSA_SC_SB_EEES9_NS_10bfloat16_tESG_Li256ELb1ELb1ELb0ELb1EEENS1_36VarlenDynamicPersistentTileSchedulerILi128ELi160ELi256ELi128ELb0ELb1ELb1ELb0ELb1ELb1EEEEEEEEEvNT_6ParamsE,(.L_x_10 - _ZN7cutlass13device_kernelIN5flash11enable_sm90INS1_16FlashAttnFwdSm90INS1_25CollectiveMainloopFwdSm90ILi2EN4cute5tupleIJNS5_1CILi1EEES8_S8_EEENS6_IJNS7_ILi128EEENS7_ILi160EEENS7_ILi192EEEEEELi192ENS_12float_e4m3_tEfNS_4arch4Sm90ELb0ELb0ELb0ELb1ELb1ELb0ELb0ELb1ELb1ELb1ELb0ELb0EEENS1_21CollectiveEpilogueFwdINS6_IJSA_SC_SB_EEES9_NS_10bfloat16_tESG_Li256ELb1ELb1ELb0ELb1EEENS1_36VarlenDynamicPersistentTileSchedulerILi128ELi160ELi256ELi128ELb0ELb1ELb1ELb0ELb1ELb1EEEEEEEEEvNT_6ParamsE)
        .other          _ZN7cutlass13device_kernelIN5flash11enable_sm90INS1_16FlashAttnFwdSm90INS1_25CollectiveMainloopFwdSm90ILi2EN4cute5tupleIJNS5_1CILi1EEES8_S8_EEENS6_IJNS7_ILi128EEENS7_ILi160EEENS7_ILi192EEEEEELi192ENS_12float_e4m3_tEfNS_4arch4Sm90ELb0ELb0ELb0ELb1ELb1ELb0ELb0ELb1ELb1ELb1ELb0ELb0EEENS1_21CollectiveEpilogueFwdINS6_IJSA_SC_SB_EEES9_NS_10bfloat16_tESG_Li256ELb1ELb1ELb0ELb1EEENS1_36VarlenDynamicPersistentTileSchedulerILi128ELi160ELi256ELi128ELb0ELb1ELb1ELb0ELb1ELb1EEEEEEEEEvNT_6ParamsE,@"STO_CUDA_ENTRY STV_DEFAULT"
_ZN7cutlass13device_kernelIN5flash11enable_sm90INS1_16FlashAttnFwdSm90INS1_25CollectiveMainloopFwdSm90ILi2EN4cute5tupleIJNS5_1CILi1EEES8_S8_EEENS6_IJNS7_ILi128EEENS7_ILi160EEENS7_ILi192EEEEEELi192ENS_12float_e4m3_tEfNS_4arch4Sm90ELb0ELb0ELb0ELb1ELb1ELb0ELb0ELb1ELb1ELb1ELb0ELb0EEENS1_21CollectiveEpilogueFwdINS6_IJSA_SC_SB_EEES9_NS_10bfloat16_tESG_Li256ELb1ELb1ELb0ELb1EEENS1_36VarlenDynamicPersistentTileSchedulerILi128ELi160ELi256ELi128ELb0ELb1ELb1ELb0ELb1ELb1EEEEEEEEEvNT_6ParamsE:
[----:B------:R-:W-:Y:S01]  /*0000*/  LDC R1, c[0x0][0x37c] ;  /* 0x0000df00ff017b82 */ /* 0x000fe20000000800 */
[----:B------:R-:W-:Y:S05]  /*0010*/  EXIT ;  /* 0x000000000000794d */ /* 0x000fea0003800000 */
.L_x_1:
        /* <DEDUP_REMOVED lines=14> */
.L_x_10:


//--------------------- .text._ZN7cutlass13device_kernelIN5flash11enable_sm90INS1_16FlashAttnFwdSm90INS1_25CollectiveMainloopFwdSm90ILi2EN4cute5tupleIJNS5_1CILi1EEES8_S8_EEENS6_IJNS7_ILi128EEENS7_ILi160EEENS7_ILi192EEEEEELi192ENS_12float_e4m3_tEfNS_4arch4Sm90ELb0ELb0ELb0ELb1ELb1ELb1ELb0ELb1ELb1ELb1ELb0ELb0EEENS1_21CollectiveEpilogueFwdINS6_IJSA_SC_SB_EEES9_NS_10bfloat16_tESG_Li256ELb1ELb1ELb0ELb1EEENS1_36VarlenDynamicPersistentTileSchedulerILi128ELi160ELi256ELi128ELb0ELb1ELb1ELb0ELb1ELb1EEEEEEEEEvNT_6ParamsE --------------------------
	.section	.text._ZN7cutlass13device_kernelIN5flash11enable_sm90INS1_16FlashAttnFwdSm90INS1_25CollectiveMainloopFwdSm90ILi2EN4cute5tupleIJNS5_1CILi1EEES8_S8_EEENS6_IJNS7_ILi128EEENS7_ILi160EEENS7_ILi192EEEEEELi192ENS_12float_e4m3_tEfNS_4arch4Sm90ELb0ELb0ELb0ELb1ELb1ELb1ELb0ELb1ELb1ELb1ELb0ELb0EEENS1_21CollectiveEpilogueFwdINS6_IJSA_SC_SB_EEES9_NS_10bfloat16_tESG_Li256ELb1ELb1ELb0ELb1EEENS1_36VarlenDynamicPersistentTileSchedulerILi128ELi160ELi256ELi128ELb0ELb1ELb1ELb0ELb1ELb1EEEEEEEEEvNT_6ParamsE,"ax",@progbits
	.align	128
.text._ZN7cutlass13device_kernelIN5flash11enable_sm90INS1_16FlashAttnFwdSm90INS1_25CollectiveMainloopFwdSm90ILi2EN4cute5tupleIJNS5_1CILi1EEES8_S8_EEENS6_IJNS7_ILi128EEENS7_ILi160EEENS7_ILi192EEEEEELi192ENS_12float_e4m3_tEfNS_4arch4Sm90ELb0ELb0ELb0ELb1ELb1ELb1ELb0ELb1ELb1ELb1ELb0ELb0EEENS1_21CollectiveEpilogueFwdINS6_IJSA_SC_SB_EEES9_NS_10bfloat16_tESG_Li256ELb1ELb1ELb0ELb1EEENS1_36VarlenDynamicPersistentTileSchedulerILi128ELi160ELi256ELi128ELb0ELb1ELb1ELb0ELb1ELb1EEEEEEEEEvNT_6ParamsE:
        .type           _ZN7cutlass13device_kernelIN5flash11enable_sm90INS1_16FlashAttnFwdSm90INS1_25CollectiveMainloopFwdSm90ILi2EN4cute5tupleIJNS5_1CILi1EEES8_S8_EEENS6_IJNS7_ILi128EEENS7_ILi160EEENS7_ILi192EEEEEELi192ENS_12float_e4m3_tEfNS_4arch4Sm90ELb0ELb0ELb0ELb1ELb1ELb1ELb0ELb1ELb1ELb1ELb0ELb0EEENS1_21CollectiveEpilogueFwdINS6_IJSA_SC_SB_EEES9_NS_10bfloat16_tESG_Li256ELb1ELb1ELb0ELb1EEENS1_36VarlenDynamicPersistentTileSchedulerILi128ELi160ELi256ELi128ELb0ELb1ELb1ELb0ELb1ELb1EEEEEEEEEvNT_6ParamsE,@function
        .size           _ZN7cutlass13device_kernelIN5flash11enable_sm90INS1_16FlashAttnFwdSm90INS1_25CollectiveMainloopFwdSm90ILi2EN4cute5tupleIJNS5_1CILi1EEES8_S8_EEENS6_IJNS7_ILi128EEENS7_ILi160EEENS7_ILi192EEEEEELi192ENS_12float_e4m3_tEfNS_4arch4Sm90ELb0ELb0ELb0ELb1ELb1ELb1ELb0ELb1ELb1ELb1ELb0ELb0EEENS1_21CollectiveEpilogueFwdINS6_IJSA_SC_SB_EEES9_NS_10bfloat16_tESG_Li256ELb1ELb1ELb0ELb1EEENS1_36VarlenDynamicPersistentTileSchedulerILi128ELi160ELi256ELi128ELb0ELb1ELb1ELb0ELb1ELb1EEEEEEEEEvNT_6ParamsE,(.L_x_11 - _ZN7cutlass13device_kernelIN5flash11enable_sm90INS1_16FlashAttnFwdSm90INS1_25CollectiveMainloopFwdSm90ILi2EN4cute5tupleIJNS5_1CILi1EEES8_S8_EEENS6_IJNS7_ILi128EEENS7_ILi160EEENS7_ILi192EEEEEELi192ENS_12float_e4m3_tEfNS_4arch4Sm90ELb0ELb0ELb0ELb1ELb1ELb1ELb0ELb1ELb1ELb1ELb0ELb0EEENS1_21CollectiveEpilogueFwdINS6_IJSA_SC_SB_EEES9_NS_10bfloat16_tESG_Li256ELb1ELb1ELb0ELb1EEENS1_36VarlenDynamicPersistentTileSchedulerILi128ELi160ELi256ELi128ELb0ELb1ELb1ELb0ELb1ELb1EEEEEEEEEvNT_6ParamsE)
        .other          _ZN7cutlass13device_kernelIN5flash11enable_sm90INS1_16FlashAttnFwdSm90INS1_25CollectiveMainloopFwdSm90ILi2EN4cute5tupleIJNS5_1CILi1EEES8_S8_EEENS6_IJNS7_ILi128EEENS7_ILi160EEENS7_ILi192EEEEEELi192ENS_12float_e4m3_tEfNS_4arch4Sm90ELb0ELb0ELb0ELb1ELb1ELb1ELb0ELb1ELb1ELb1ELb0ELb0EEENS1_21CollectiveEpilogueFwdINS6_IJSA_SC_SB_EEES9_NS_10bfloat16_tESG_Li256ELb1ELb1ELb0ELb1EEENS1_36VarlenDynamicPersistentTileSchedulerILi128ELi160ELi256ELi128ELb0ELb1ELb1ELb0ELb1ELb1EEEEEEEEEvNT_6ParamsE,@"STO_CUDA_ENTRY STV_DEFAULT"
_ZN7cutlass13device_kernelIN5flash11enable_sm90INS1_16FlashAttnFwdSm90INS1_25CollectiveMainloopFwdSm90ILi2EN4cute5tupleIJNS5_1CILi1EEES8_S8_EEENS6_IJNS7_ILi128EEENS7_ILi160EEENS7_ILi192EEEEEELi192ENS_12float_e4m3_tEfNS_4arch4Sm90ELb0ELb0ELb0ELb1ELb1ELb1ELb0ELb1ELb1ELb1ELb0ELb0EEENS1_21CollectiveEpilogueFwdINS6_IJSA_SC_SB_EEES9_NS_10bfloat16_tESG_Li256ELb1ELb1ELb0ELb1EEENS1_36VarlenDynamicPersistentTileSchedulerILi128ELi160ELi256ELi128ELb0ELb1ELb1ELb0ELb1ELb1EEEEEEEEEvNT_6ParamsE:
[----:B------:R-:W-:Y:S01]  /*0000*/  LDC R1, c[0x0][0x37c] ;  /* 0x0000df00ff017b82 */ /* 0x000fe20000000800 */
[----:B------:R-:W-:Y:S05]  /*0010*/  EXIT ;  /* 0x000000000000794d */ /* 0x000fea0003800000 */
.L_x_2:
        /* <DEDUP_REMOVED lines=14> */
.L_x_11:


//--------------------- .text._ZN7cutlass13device_kernelIN5flash11enable_sm90INS1_16FlashAttnFwdSm90INS1_25CollectiveMainloopFwdSm90ILi2EN4cute5tupleIJNS5_1CILi1EEES8_S8_EEENS6_IJNS7_ILi128EEESA_NS7_ILi192EEEEEELi192ENS_12float_e4m3_tEfNS_4arch4Sm90ELb0ELb1ELb0ELb0ELb1ELb0ELb0ELb1ELb1ELb1ELb0ELb0EEENS1_21CollectiveEpilogueFwdINS6_IJSA_SB_SA_EEES9_NS_10bfloat16_tESF_Li256ELb0ELb1ELb0ELb1EEENS1_30DynamicPersistentTileSchedulerILi256ELi128ELb0ELb1ELb1EEEEEEEEEvNT_6ParamsE --------------------------
	.section	.text._ZN7cutlass13device_kernelIN5flash11enable_sm90INS1_16FlashAttnFwdSm90INS1_25CollectiveMainloopFwdSm90ILi2EN4cute5tupleIJNS5_1CILi1EEES8_S8_EEENS6_IJNS7_ILi128EEESA_NS7_ILi192EEEEEELi192ENS_12float_e4m3_tEfNS_4arch4Sm90ELb0ELb1ELb0ELb0ELb1ELb0ELb0ELb1ELb1ELb1ELb0ELb0EEENS1_21CollectiveEpilogueFwdINS6_IJSA_SB_SA_EEES9_NS_10bfloat16_tESF_Li256ELb0ELb1ELb0ELb1EEENS1_30DynamicPersistentTileSchedulerILi256ELi128ELb0ELb1ELb1EEEEEEEEEvNT_6ParamsE,"ax",@progbits
	.align	128
.text._ZN7cutlass13device_kernelIN5flash11enable_sm90INS1_16FlashAttnFwdSm90INS1_25CollectiveMainloopFwdSm90ILi2EN4cute5tupleIJNS5_1CILi1EEES8_S8_EEENS6_IJNS7_ILi128EEESA_NS7_ILi192EEEEEELi192ENS_12float_e4m3_tEfNS_4arch4Sm90ELb0ELb1ELb0ELb0ELb1ELb0ELb0ELb1ELb1ELb1ELb0ELb0EEENS1_21CollectiveEpilogueFwdINS6_IJSA_SB_SA_EEES9_NS_10bfloat16_tESF_Li256ELb0ELb1ELb0ELb1EEENS1_30DynamicPersistentTileSchedulerILi256ELi128ELb0ELb1ELb1EEEEEEEEEvNT_6ParamsE:
        .type           _ZN7cutlass13device_kernelIN5flash11enable_sm90INS1_16FlashAttnFwdSm90INS1_25CollectiveMainloopFwdSm90ILi2EN4cute5tupleIJNS5_1CILi1EEES8_S8_EEENS6_IJNS7_ILi128EEESA_NS7_ILi192EEEEEELi192ENS_12float_e4m3_tEfNS_4arch4Sm90ELb0ELb1ELb0ELb0ELb1ELb0ELb0ELb1ELb1ELb1ELb0ELb0EEENS1_21CollectiveEpilogueFwdINS6_IJSA_SB_SA_EEES9_NS_10bfloat16_tESF_Li256ELb0ELb1ELb0ELb1EEENS1_30DynamicPersistentTileSchedulerILi256ELi128ELb0ELb1ELb1EEEEEEEEEvNT_6ParamsE,@function
        .size           _ZN7cutlass13device_kernelIN5flash11enable_sm90INS1_16FlashAttnFwdSm90INS1_25CollectiveMainloopFwdSm90ILi2EN4cute5tupleIJNS5_1CILi1EEES8_S8_EEENS6_IJNS7_ILi128EEESA_NS7_ILi192EEEEEELi192ENS_12float_e4m3_tEfNS_4arch4Sm90ELb0ELb1ELb0ELb0ELb1ELb0ELb0ELb1ELb1ELb1ELb0ELb0EEENS1_21CollectiveEpilogueFwdINS6_IJSA_SB_SA_EEES9_NS_10bfloat16_tESF_Li256ELb0ELb1ELb0ELb1EEENS1_30DynamicPersistentTileSchedulerILi256ELi128ELb0ELb1ELb1EEEEEEEEEvNT_6ParamsE,(.L_x_12 - _ZN7cutlass13device_kernelIN5flash11enable_sm90INS1_16FlashAttnFwdSm90INS1_25CollectiveMainloopFwdSm90ILi2EN4cute5tupleIJNS5_1CILi1EEES8_S8_EEENS6_IJNS7_ILi128EEESA_NS7_ILi192EEEEEELi192ENS_12float_e4m3_tEfNS_4arch4Sm90ELb0ELb1ELb0ELb0ELb1ELb0ELb0ELb1ELb1ELb1ELb0ELb0EEENS1_21CollectiveEpilogueFwdINS6_IJSA_SB_SA_EEES9_NS_10bfloat16_tESF_Li256ELb0ELb1ELb0ELb1EEENS1_30DynamicPersistentTileSchedulerILi256ELi128ELb0ELb1ELb1EEEEEEEEEvNT_6ParamsE)
        .other          _ZN7cutlass13device_kernelIN5flash11enable_sm90INS1_16FlashAttnFwdSm90INS1_25CollectiveMainloopFwdSm90ILi2EN4cute5tupleIJNS5_1CILi1EEES8_S8_EEENS6_IJNS7_ILi128EEESA_NS7_ILi192EEEEEELi192ENS_12float_e4m3_tEfNS_4arch4Sm90ELb0ELb1ELb0ELb0ELb1ELb0ELb0ELb1ELb1ELb1ELb0ELb0EEENS1_21CollectiveEpilogueFwdINS6_IJSA_SB_SA_EEES9_NS_10bfloat16_tESF_Li256ELb0ELb1ELb0ELb1EEENS1_30DynamicPersistentTileSchedulerILi256ELi128ELb0ELb1ELb1EEEEEEEEEvNT_6ParamsE,@"STO_CUDA_ENTRY STV_DEFAULT"
_ZN7cutlass13device_kernelIN5flash11enable_sm90INS1_16FlashAttnFwdSm90INS1_25CollectiveMainloopFwdSm90ILi2EN4cute5tupleIJNS5_1CILi1EEES8_S8_EEENS6_IJNS7_ILi128EEESA_NS7_ILi192EEEEEELi192ENS_12float_e4m3_tEfNS_4arch4Sm90ELb0ELb1ELb0ELb0ELb1ELb0ELb0ELb1ELb1ELb1ELb0ELb0EEENS1_21CollectiveEpilogueFwdINS6_IJSA_SB_SA_EEES9_NS_10bfloat16_tESF_Li256ELb0ELb1ELb0ELb1EEENS1_30DynamicPersistentTileSchedulerILi256ELi128ELb0ELb1ELb1EEEEEEEEEvNT_6ParamsE:
[----:B------:R-:W-:Y:S01]  /*0000*/  LDC R1, c[0x0][0x37c] ;  /* 0x0000df00ff017b82 */ /* 0x000fe20000000800 */
[----:B------:R-:W-:Y:S05]  /*0010*/  EXIT ;  /* 0x000000000000794d */ /* 0x000fea0003800000 */
.L_x_3:
        /* <DEDUP_REMOVED lines=14> */
.L_x_12:


//--------------------- .text._ZN7cutlass13device_kernelIN5flash11enable_sm90INS1_16FlashAttnFwdSm90INS1_25CollectiveMainloopFwdSm90ILi2EN4cute5tupleIJNS5_1CILi1EEES8_S8_EEENS6_IJNS7_ILi128EEESA_NS7_ILi192EEEEEELi192ENS_12float_e4m3_tEfNS_4arch4Sm90ELb0ELb1ELb0ELb1ELb1ELb0ELb0ELb1ELb1ELb1ELb0ELb0EEENS1_21CollectiveEpilogueFwdINS6_IJSA_SB_SA_EEES9_NS_10bfloat16_tESF_Li256ELb1ELb1ELb0ELb1EEENS1_36VarlenDynamicPersistentTileSchedulerILi128ELi128ELi256ELi128ELb0ELb1ELb1ELb1ELb0ELb1EEEEEEEEEvNT_6ParamsE --------------------------
	.section	.text._ZN7cutlass13device_kernelIN5flash11enable_sm90INS1_16FlashAttnFwdSm90INS1_25CollectiveMainloopFwdSm90ILi2EN4cute5tupleIJNS5_1CILi1EEES8_S8_EEENS6_IJNS7_ILi128EEESA_NS7_ILi192EEEEEELi192ENS_12float_e4m3_tEfNS_4arch4Sm90ELb0ELb1ELb0ELb1ELb1ELb0ELb0ELb1ELb1ELb1ELb0ELb0EEENS1_21CollectiveEpilogueFwdINS6_IJSA_SB_SA_EEES9_NS_10bfloat16_tESF_Li256ELb1ELb1ELb0ELb1EEENS1_36VarlenDynamicPersistentTileSchedulerILi128ELi128ELi256ELi128ELb0ELb1ELb1ELb1ELb0ELb1EEEEEEEEEvNT_6ParamsE,"ax",@progbits
	.align	128
.text._ZN7cutlass13device_kernelIN5flash11enable_sm90INS1_16FlashAttnFwdSm90INS1_25CollectiveMainloopFwdSm90ILi2EN4cute5tupleIJNS5_1CILi1EEES8_S8_EEENS6_IJNS7_ILi128EEESA_NS7_ILi192EEEEEELi192ENS_12float_e4m3_tEfNS_4arch4Sm90ELb0ELb1ELb0ELb1ELb1ELb0ELb0ELb1ELb1ELb1ELb0ELb0EEENS1_21CollectiveEpilogueFwdINS6_IJSA_SB_SA_EEES9_NS_10bfloat16_tESF_Li256ELb1ELb1ELb0ELb1EEENS1_36VarlenDynamicPersistentTileSchedulerILi128ELi128ELi256ELi128ELb0ELb1ELb1ELb1ELb0ELb1EEEEEEEEEvNT_6ParamsE:
        .type           _ZN7cutlass13device_kernelIN5flash11enable_sm90INS1_16FlashAttnFwdSm90INS1_25CollectiveMainloopFwdSm90ILi2EN4cute5tupleIJNS5_1CILi1EEES8_S8_EEENS6_IJNS7_ILi128EEESA_NS7_ILi192EEEEEELi192ENS_12float_e4m3_tEfNS_4arch4Sm90ELb0ELb1ELb0ELb1ELb1ELb0ELb0ELb1ELb1ELb1ELb0ELb0EEENS1_21CollectiveEpilogueFwdINS6_IJSA_SB_SA_EEES9_NS_10bfloat16_tESF_Li256ELb1ELb1ELb0ELb1EEENS1_36VarlenDynamicPersistentTileSchedulerILi128ELi128ELi256ELi128ELb0ELb1ELb1ELb1ELb0ELb1EEEEEEEEEvNT_6ParamsE,@function
        .size           _ZN7cutlass13device_kernelIN5flash11enable_sm90INS1_16FlashAttnFwdSm90INS1_25CollectiveMainloopFwdSm90ILi2EN4cute5tupleIJNS5_1CILi1EEES8_S8_EEENS6_IJNS7_ILi128EEESA_NS7_ILi192EEEEEELi192ENS_12float_e4m3_tEfNS_4arch4Sm90ELb0ELb1ELb0ELb1ELb1ELb0ELb0ELb1ELb1ELb1ELb0ELb0EEENS1_21CollectiveEpilogueFwdINS6_IJSA_SB_SA_EEES9_NS_10bfloat16_tESF_Li256ELb1ELb1ELb0ELb1EEENS1_36VarlenDynamicPersistentTileSchedulerILi128ELi128ELi256ELi128ELb0ELb1ELb1ELb1ELb0ELb1EEEEEEEEEvNT_6ParamsE,(.L_x_13 - _ZN7cutlass13device_kernelIN5flash11enable_sm90INS1_16FlashAttnFwdSm90INS1_25CollectiveMainloopFwdSm90ILi2EN4cute5tupleIJNS5_1CILi1EEES8_S8_EEENS6_IJNS7_ILi128EEESA_NS7_ILi192EEEEEELi192ENS_12float_e4m3_tEfNS_4arch4Sm90ELb0ELb1ELb0ELb1ELb1ELb0ELb0ELb1ELb1ELb1ELb0ELb0EEENS1_21CollectiveEpilogueFwdINS6_IJSA_SB_SA_EEES9_NS_10bfloat16_tESF_Li256ELb1ELb1ELb0ELb1EEENS1_36VarlenDynamicPersistentTileSchedulerILi128ELi128ELi256ELi128ELb0ELb1ELb1ELb1ELb0ELb1EEEEEEEEEvNT_6ParamsE)
        .other          _ZN7cutlass13device_kernelIN5flash11enable_sm90INS1_16FlashAttnFwdSm90INS1_25CollectiveMainloopFwdSm90ILi2EN4cute5tupleIJNS5_1CILi1EEES8_S8_EEENS6_IJNS7_ILi128EEESA_NS7_ILi192EEEEEELi192ENS_12float_e4m3_tEfNS_4arch4Sm90ELb0ELb1ELb0ELb1ELb1ELb0ELb0ELb1ELb1ELb1ELb0ELb0EEENS1_21CollectiveEpilogueFwdINS6_IJSA_SB_SA_EEES9_NS_10bfloat16_tESF_Li256ELb1ELb1ELb0ELb1EEENS1_36VarlenDynamicPersistentTileSchedulerILi128ELi128ELi256ELi128ELb0ELb1ELb1ELb1ELb0ELb1EEEEEEEEEvNT_6ParamsE,@"STO_CUDA_ENTRY STV_DEFAULT"
_ZN7cutlass13device_kernelIN5flash11enable_sm90INS1_16FlashAttnFwdSm90INS1_25CollectiveMainloopFwdSm90ILi2EN4cute5tupleIJNS5_1CILi1EEES8_S8_EEENS6_IJNS7_ILi128EEESA_NS7_ILi192EEEEEELi192ENS_12float_e4m3_tEfNS_4arch4Sm90ELb0ELb1ELb0ELb1ELb1ELb0ELb0ELb1ELb1ELb1ELb0ELb0EEENS1_21CollectiveEpilogueFwdINS6_IJSA_SB_SA_EEES9_NS_10bfloat16_tESF_Li256ELb1ELb1ELb0ELb1EEENS1_36VarlenDynamicPersistentTileSchedulerILi128ELi128ELi256ELi128ELb0ELb1ELb1ELb1ELb0ELb1EEEEEEEEEvNT_6ParamsE:
[----:B------:R-:W-:Y:S01]  /*0000*/  LDC R1, c[0x0][0x37c] ;  /* 0x0000df00ff017b82 */ /* 0x000fe20000000800 */
[----:B------:R-:W-:Y:S05]  /*0010*/  EXIT ;  /* 0x000000000000794d */ /* 0x000fea0003800000 */
.L_x_4:
        /* <DEDUP_REMOVED lines=14> */
.L_x_13:


//--------------------- .text._ZN7cutlass13device_kernelIN5flash11enable_sm90INS1_16FlashAttnFwdSm90INS1_25CollectiveMainloopFwdSm90ILi2EN4cute5tupleIJNS5_1CILi1EEES8_S8_EEENS6_IJNS7_ILi128EEESA_NS7_ILi192EEEEEELi192ENS_12float_e4m3_tEfNS_4arch4Sm90ELb0ELb1ELb0ELb1ELb1ELb1ELb0ELb1ELb1ELb1ELb0ELb0EEENS1_21CollectiveEpilogueFwdINS6_IJSA_SB_SA_EEES9_NS_10bfloat16_tESF_Li256ELb1ELb1ELb0ELb1EEENS1_36VarlenDynamicPersistentTileSchedulerILi128ELi128ELi256ELi128ELb0ELb1ELb1ELb1ELb0ELb1EEEEEEEEEvNT_6ParamsE --------------------------
	.section	.text._ZN7cutlass13device_kernelIN5flash11enable_sm90INS1_16FlashAttnFwdSm90INS1_25CollectiveMainloopFwdSm90ILi2EN4cute5tupleIJNS5_1CILi1EEES8_S8_EEENS6_IJNS7_ILi128EEESA_NS7_ILi192EEEEEELi192ENS_12float_e4m3_tEfNS_4arch4Sm90ELb0ELb1ELb0ELb1ELb1ELb1ELb0ELb1ELb1ELb1ELb0ELb0EEENS1_21CollectiveEpilogueFwdINS6_IJSA_SB_SA_EEES9_NS_10bfloat16_tESF_Li256ELb1ELb1ELb0ELb1EEENS1_36VarlenDynamicPersistentTileSchedulerILi128ELi128ELi256ELi128ELb0ELb1ELb1ELb1ELb0ELb1EEEEEEEEEvNT_6ParamsE,"ax",@progbits
	.align	128
.text._ZN7cutlass13device_kernelIN5flash11enable_sm90INS1_16FlashAttnFwdSm90INS1_25CollectiveMainloopFwdSm90ILi2EN4cute5tupleIJNS5_1CILi1EEES8_S8_EEENS6_IJNS7_ILi128EEESA_NS7_ILi192EEEEEELi192ENS_12float_e4m3_tEfNS_4arch4Sm90ELb0ELb1ELb0ELb1ELb1ELb1ELb0ELb1ELb1ELb1ELb0ELb0EEENS1_21CollectiveEpilogueFwdINS6_IJSA_SB_SA_EEES9_NS_10bfloat16_tESF_Li256ELb1ELb1ELb0ELb1EEENS1_36VarlenDynamicPersistentTileSchedulerILi128ELi128ELi256ELi128ELb0ELb1ELb1ELb1ELb0ELb1EEEEEEEEEvNT_6ParamsE:
        .type           _ZN7cutlass13device_kernelIN5flash11enable_sm90INS1_16FlashAttnFwdSm90INS1_25CollectiveMainloopFwdSm90ILi2EN4cute5tupleIJNS5_1CILi1EEES8_S8_EEENS6_IJNS7_ILi128EEESA_NS7_ILi192EEEEEELi192ENS_12float_e4m3_tEfNS_4arch4Sm90ELb0ELb1ELb0ELb1ELb1ELb1ELb0ELb1ELb1ELb1ELb0ELb0EEENS1_21CollectiveEpilogueFwdINS6_IJSA_SB_SA_EEES9_NS_10bfloat16_tESF_Li256ELb1ELb1ELb0ELb1EEENS1_36VarlenDynamicPersistentTileSchedulerILi128ELi128ELi256ELi128ELb0ELb1ELb1ELb1ELb0ELb1EEEEEEEEEvNT_6ParamsE,@function
        .size           _ZN7cutlass13device_kernelIN5flash11enable_sm90INS1_16FlashAttnFwdSm90INS1_25CollectiveMainloopFwdSm90ILi2EN4cute5tupleIJNS5_1CILi1EEES8_S8_EEENS6_IJNS7_ILi128EEESA_NS7_ILi192EEEEEELi192ENS_12float_e4m3_tEfNS_4arch4Sm90ELb0ELb1ELb0ELb1ELb1ELb1ELb0ELb1ELb1ELb1ELb0ELb0EEENS1_21CollectiveEpilogueFwdINS6_IJSA_SB_SA_EEES9_NS_10bfloat16_tESF_Li256ELb1ELb1ELb0ELb1EEENS1_36VarlenDynamicPersistentTileSchedulerILi128ELi128ELi256ELi128ELb0ELb1ELb1ELb1ELb0ELb1EEEEEEEEEvNT_6ParamsE,(.L_x_14 - _ZN7cutlass13device_kernelIN5flash11enable_sm90INS1_16FlashAttnFwdSm90INS1_25CollectiveMainloopFwdSm90ILi2EN4cute5tupleIJNS5_1CILi1EEES8_S8_EEENS6_IJNS7_ILi128EEESA_NS7_ILi192EEEEEELi192ENS_12float_e4m3_tEfNS_4arch4Sm90ELb0ELb1ELb0ELb1ELb1ELb1ELb0ELb1ELb1ELb1ELb0ELb0EEENS1_21CollectiveEpilogueFwdINS6_IJSA_SB_SA_EEES9_NS_10bfloat16_tESF_Li256ELb1ELb1ELb0ELb1EEENS1_36VarlenDynamicPersistentTileSchedulerILi128ELi128ELi256ELi128ELb0ELb1ELb1ELb1ELb0ELb1EEEEEEEEEvNT_6ParamsE)
        .other          _ZN7cutlass13device_kernelIN5flash11enable_sm90INS1_16FlashAttnFwdSm90INS1_25CollectiveMainloopFwdSm90ILi2EN4cute5tupleIJNS5_1CILi1EEES8_S8_EEENS6_IJNS7_ILi128EEESA_NS7_ILi192EEEEEELi192ENS_12float_e4m3_tEfNS_4arch4Sm90ELb0ELb1ELb0ELb1ELb1ELb1ELb0ELb1ELb1ELb1ELb0ELb0EEENS1_21CollectiveEpilogueFwdINS6_IJSA_SB_SA_EEES9_NS_10bfloat16_tESF_Li256ELb1ELb1ELb0ELb1EEENS1_36VarlenDynamicPersistentTileSchedulerILi128ELi128ELi256ELi128ELb0ELb1ELb1ELb1ELb0ELb1EEEEEEEEEvNT_6ParamsE,@"STO_CUDA_ENTRY STV_DEFAULT"
_ZN7cutlass13device_kernelIN5flash11enable_sm90INS1_16FlashAttnFwdSm90INS1_25CollectiveMainloopFwdSm90ILi2EN4cute5tupleIJNS5_1CILi1EEES8_S8_EEENS6_IJNS7_ILi128EEESA_NS7_ILi192EEEEEELi192ENS_12float_e4m3_tEfNS_4arch4Sm90ELb0ELb1ELb0ELb1ELb1ELb1ELb0ELb1ELb1ELb1ELb0ELb0EEENS1_21CollectiveEpilogueFwdINS6_IJSA_SB_SA_EEES9_NS_10bfloat16_tESF_Li256ELb1ELb1ELb0ELb1EEENS1_36VarlenDynamicPersistentTileSchedulerILi128ELi128ELi256ELi128ELb0ELb1ELb1ELb1ELb0ELb1EEEEEEEEEvNT_6ParamsE:
[----:B------:R-:W-:Y:S01]  /*0000*/  LDC R1, c[0x0][0x37c] ;  /* 0x0000df00ff017b82 */ /* 0x000fe20000000800 */
[----:B------:R-:W-:Y:S05]  /*0010*/  EXIT ;  /* 0x000000000000794d */ /* 0x000fea0003800000 */
.L_x_5:
        /* <DEDUP_REMOVED lines=14> */
.L_x_14:


//--------------------- .text._ZN7cutlass13device_kernelIN5flash11enable_sm90INS1_16FlashAttnFwdSm90INS1_25CollectiveMainloopFwdSm90ILi2EN4cute5tupleIJNS5_1CILi1EEES8_S8_EEENS6_IJNS7_ILi128EEENS7_ILi160EEENS7_ILi192EEEEEELi192ENS_12float_e4m3_tEfNS_4arch4Sm90ELb1ELb0ELb0ELb0ELb1ELb0ELb0ELb1ELb1ELb1ELb0ELb0EEENS1_21CollectiveEpilogueFwdINS6_IJSA_SC_SB_EEES9_NS_10bfloat16_tESG_Li256ELb0ELb1ELb0ELb1EEENS1_30DynamicPersistentTileSchedulerILi256ELi128ELb0ELb1ELb1EEEEEEEEEvNT_6ParamsE --------------------------
	.section	.text._ZN7cutlass13device_kernelIN5flash11enable_sm90INS1_16FlashAttnFwdSm90INS1_25CollectiveMainloopFwdSm90ILi2EN4cute5tupleIJNS5_1CILi1EEES8_S8_EEENS6_IJNS7_ILi128EEENS7_ILi160EEENS7_ILi192EEEEEELi192ENS_12float_e4m3_tEfNS_4arch4Sm90ELb1ELb0ELb0ELb0ELb1ELb0ELb0ELb1ELb1ELb1ELb0ELb0EEENS1_21CollectiveEpilogueFwdINS6_IJSA_SC_SB_EEES9_NS_10bfloat16_tESG_Li256ELb0ELb1ELb0ELb1EEENS1_30DynamicPersistentTileSchedulerILi256ELi128ELb0ELb1ELb1EEEEEEEEEvNT_6ParamsE,"ax",@progbits
	.align	128
.text._ZN7cutlass13device_kernelIN5flash11enable_sm90INS1_16FlashAttnFwdSm90INS1_25CollectiveMainloopFwdSm90ILi2EN4cute5tupleIJNS5_1CILi1EEES8_S8_EEENS6_IJNS7_ILi128EEENS7_ILi160EEENS7_ILi192EEEEEELi192ENS_12float_e4m3_tEfNS_4arch4Sm90ELb1ELb0ELb0ELb0ELb1ELb0ELb0ELb1ELb1ELb1ELb0ELb0EEENS1_21CollectiveEpilogueFwdINS6_IJSA_SC_SB_EEES9_NS_10bfloat16_tESG_Li256ELb0ELb1ELb0ELb1EEENS1_30DynamicPersistentTileSchedulerILi256ELi128ELb0ELb1ELb1EEEEEEEEEvNT_6ParamsE:
        .type           _ZN7cutlass13device_kernelIN5flash11enable_sm90INS1_16FlashAttnFwdSm90INS1_25CollectiveMainloopFwdSm90ILi2EN4cute5tupleIJNS5_1CILi1EEES8_S8_EEENS6_IJNS7_ILi128EEENS7_ILi160EEENS7_ILi192EEEEEELi192ENS_12float_e4m3_tEfNS_4arch4Sm90ELb1ELb0ELb0ELb0ELb1ELb0ELb0ELb1ELb1ELb1ELb0ELb0EEENS1_21CollectiveEpilogueFwdINS6_IJSA_SC_SB_EEES9_NS_10bfloat16_tESG_Li256ELb0ELb1ELb0ELb1EEENS1_30DynamicPersistentTileSchedulerILi256ELi128ELb0ELb1ELb1EEEEEEEEEvNT_6ParamsE,@function
        .size           _ZN7cutlass13device_kernelIN5flash11enable_sm90INS1_16FlashAttnFwdSm90INS1_25CollectiveMainloopFwdSm90ILi2EN4cute5tupleIJNS5_1CILi1EEES8_S8_EEENS6_IJNS7_ILi128EEENS7_ILi160EEENS7_ILi192EEEEEELi192ENS_12float_e4m3_tEfNS_4arch4Sm90ELb1ELb0ELb0ELb0ELb1ELb0ELb0ELb1ELb1ELb1ELb0ELb0EEENS1_21CollectiveEpilogueFwdINS6_IJSA_SC_SB_EEES9_NS_10bfloat16_tESG_Li256ELb0ELb1ELb0ELb1EEENS1_30DynamicPersistentTileSchedulerILi256ELi128ELb0ELb1ELb1EEEEEEEEEvNT_6ParamsE,(.L_x_15 - _ZN7cutlass13device_kernelIN5flash11enable_sm90INS1_16FlashAttnFwdSm90INS1_25CollectiveMainloopFwdSm90ILi2EN4cute5tupleIJNS5_1CILi1EEES8_S8_EEENS6_IJNS7_ILi128EEENS7_ILi160EEENS7_ILi192EEEEEELi192ENS_12float_e4m3_tEfNS_4arch4Sm90ELb1ELb0ELb0ELb0ELb1ELb0ELb0ELb1ELb1ELb1ELb0ELb0EEENS1_21CollectiveEpilogueFwdINS6_IJSA_SC_SB_EEES9_NS_10bfloat16_tESG_Li256ELb0ELb1ELb0ELb1EEENS1_30DynamicPersistentTileSchedulerILi256ELi128ELb0ELb1ELb1EEEEEEEEEvNT_6ParamsE)
        .other          _ZN7cutlass13device_kernelIN5flash11enable_sm90INS1_16FlashAttnFwdSm90INS1_25CollectiveMainloopFwdSm90ILi2EN4cute5tupleIJNS5_1CILi1EEES8_S8_EEENS6_IJNS7_ILi128EEENS7_ILi160EEENS7_ILi192EEEEEELi192ENS_12float_e4m3_tEfNS_4arch4Sm90ELb1ELb0ELb0ELb0ELb1ELb0ELb0ELb1ELb1ELb1ELb0ELb0EEENS1_21CollectiveEpilogueFwdINS6_IJSA_SC_SB_EEES9_NS_10bfloat16_tESG_Li256ELb0ELb1ELb0ELb1EEENS1_30DynamicPersistentTileSchedulerILi256ELi128ELb0ELb1ELb1EEEEEEEEEvNT_6ParamsE,@"STO_CUDA_ENTRY STV_DEFAULT"
_ZN7cutlass13device_kernelIN5flash11enable_sm90INS1_16FlashAttnFwdSm90INS1_25CollectiveMainloopFwdSm90ILi2EN4cute5tupleIJNS5_1CILi1EEES8_S8_EEENS6_IJNS7_ILi128EEENS7_ILi160EEENS7_ILi192EEEEEELi192ENS_12float_e4m3_tEfNS_4arch4Sm90ELb1ELb0ELb0ELb0ELb1ELb0ELb0ELb1ELb1ELb1ELb0ELb0EEENS1_21CollectiveEpilogueFwdINS6_IJSA_SC_SB_EEES9_NS_10bfloat16_tESG_Li256ELb0ELb1ELb0ELb1EEENS1_30DynamicPersistentTileSchedulerILi256ELi128ELb0ELb1ELb1EEEEEEEEEvNT_6ParamsE:
[----:B------:R-:W-:Y:S01]  /*0000*/  LDC R1, c[0x0][0x37c] ;  /* 0x0000df00ff017b82 */ /* 0x000fe20000000800 */
[----:B------:R-:W-:Y:S05]  /*0010*/  EXIT ;  /* 0x000000000000794d */ /* 0x000fea0003800000 */
.L_x_6:
        /* <DEDUP_REMOVED lines=14> */
.L_x_15:


//--------------------- .text._ZN7cutlass13device_kernelIN5flash11enable_sm90INS1_16FlashAttnFwdSm90INS1_25CollectiveMainloopFwdSm90ILi2EN4cute5tupleIJNS5_1CILi1EEES8_S8_EEENS6_IJNS7_ILi128EEENS7_ILi160EEENS7_ILi192EEEEEELi192ENS_12float_e4m3_tEfNS_4arch4Sm90ELb1ELb0ELb0ELb1ELb1ELb0ELb0ELb1ELb1ELb1ELb0ELb0EEENS1_21CollectiveEpilogueFwdINS6_IJSA_SC_SB_EEES9_NS_10bfloat16_tESG_Li256ELb1ELb1ELb0ELb1EEENS1_36VarlenDynamicPersistentTileSchedulerILi128ELi160ELi256ELi128ELb0ELb1ELb1ELb1ELb1ELb1EEEEEEEEEvNT_6ParamsE --------------------------
	.section	.text._ZN7cutlass13device_kernelIN5flash11enable_sm90INS1_16FlashAttnFwdSm90INS1_25CollectiveMainloopFwdSm90ILi2EN4cute5tupleIJNS5_1CILi1EEES8_S8_EEENS6_IJNS7_ILi128EEENS7_ILi160EEENS7_ILi192EEEEEELi192ENS_12float_e4m3_tEfNS_4arch4Sm90ELb1ELb0ELb0ELb1ELb1ELb0ELb0ELb1ELb1ELb1ELb0ELb0EEENS1_21CollectiveEpilogueFwdINS6_IJSA_SC_SB_EEES9_NS_10bfloat16_tESG_Li256ELb1ELb1ELb0ELb1EEENS1_36VarlenDynamicPersistentTileSchedulerILi128ELi160ELi256ELi128ELb0ELb1ELb1ELb1ELb1ELb1EEEEEEEEEvNT_6ParamsE,"ax",@progbits
	.align	128
.text._ZN7cutlass13device_kernelIN5flash11enable_sm90INS1_16FlashAttnFwdSm90INS1_25CollectiveMainloopFwdSm90ILi2EN4cute5tupleIJNS5_1CILi1EEES8_S8_EEENS6_IJNS7_ILi128EEENS7_ILi160EEENS7_ILi192EEEEEELi192ENS_12float_e4m3_tEfNS_4arch4Sm90ELb1ELb0ELb0ELb1ELb1ELb0ELb0ELb1ELb1ELb1ELb0ELb0EEENS1_21CollectiveEpilogueFwdINS6_IJSA_SC_SB_EEES9_NS_10bfloat16_tESG_Li256ELb1ELb1ELb0ELb1EEENS1_36VarlenDynamicPersistentTileSchedulerILi128ELi160ELi256ELi128ELb0ELb1ELb1ELb1ELb1ELb1EEEEEEEEEvNT_6ParamsE:
        .type           _ZN7cutlass13device_kernelIN5flash11enable_sm90INS1_16FlashAttnFwdSm90INS1_25CollectiveMainloopFwdSm90ILi2EN4cute5tupleIJNS5_1CILi1EEES8_S8_EEENS6_IJNS7_ILi128EEENS7_ILi160EEENS7_ILi192EEEEEELi192ENS_12float_e4m3_tEfNS_4arch4Sm90ELb1ELb0ELb0ELb1ELb1ELb0ELb0ELb1ELb1ELb1ELb0ELb0EEENS1_21CollectiveEpilogueFwdINS6_IJSA_SC_SB_EEES9_NS_10bfloat16_tESG_Li256ELb1ELb1ELb0ELb1EEENS1_36VarlenDynamicPersistentTileSchedulerILi128ELi160ELi256ELi128ELb0ELb1ELb1ELb1ELb1ELb1EEEEEEEEEvNT_6ParamsE,@function
        .size           _ZN7cutlass13device_kernelIN5flash11enable_sm90INS1_16FlashAttnFwdSm90INS1_25CollectiveMainloopFwdSm90ILi2EN4cute5tupleIJNS5_1CILi1EEES8_S8_EEENS6_IJNS7_ILi128EEENS7_ILi160EEENS7_ILi192EEEEEELi192ENS_12float_e4m3_tEfNS_4arch4Sm90ELb1ELb0ELb0ELb1ELb1ELb0ELb0ELb1ELb1ELb1ELb0ELb0EEENS1_21CollectiveEpilogueFwdINS6_IJSA_SC_SB_EEES9_NS_10bfloat16_tESG_Li256ELb1ELb1ELb0ELb1EEENS1_36VarlenDynamicPersistentTileSchedulerILi128ELi160ELi256ELi128ELb0ELb1ELb1ELb1ELb1ELb1EEEEEEEEEvNT_6ParamsE,(.L_x_16 - _ZN7cutlass13device_kernelIN5flash11enable_sm90INS1_16FlashAttnFwdSm90INS1_25CollectiveMainloopFwdSm90ILi2EN4cute5tupleIJNS5_1CILi1EEES8_S8_EEENS6_IJNS7_ILi128EEENS7_ILi160EEENS7_ILi192EEEEEELi192ENS_12float_e4m3_tEfNS_4arch4Sm90ELb1ELb0ELb0ELb1ELb1ELb0ELb0ELb1ELb1ELb1ELb0ELb0EEENS1_21CollectiveEpilogueFwdINS6_IJSA_SC_SB_EEES9_NS_10bfloat16_tESG_Li256ELb1ELb1ELb0ELb1EEENS1_36VarlenDynamicPersistentTileSchedulerILi128ELi160ELi256ELi128ELb0ELb1ELb1ELb1ELb1ELb1EEEEEEEEEvNT_6ParamsE)
        .other          _ZN7cutlass13device_kernelIN5flash11enable_sm90INS1_16FlashAttnFwdSm90INS1_25CollectiveMainloopFwdSm90ILi2EN4cute5tupleIJNS5_1CILi1EEES8_S8_EEENS6_IJNS7_ILi128EEENS7_ILi160EEENS7_ILi192EEEEEELi192ENS_12float_e4m3_tEfNS_4arch4Sm90ELb1ELb0ELb0ELb1ELb1ELb0ELb0ELb1ELb1ELb1ELb0ELb0EEENS1_21CollectiveEpilogueFwdINS6_IJSA_SC_SB_EEES9_NS_10bfloat16_tESG_Li256ELb1ELb1ELb0ELb1EEENS1_36VarlenDynamicPersistentTileSchedulerILi128ELi160ELi256ELi128ELb0ELb1ELb1ELb1ELb1ELb1EEEEEEEEEvNT_6ParamsE,@"STO_CUDA_ENTRY STV_DEFAULT"
_ZN7cutlass13device_kernelIN5flash11enable_sm90INS1_16FlashAttnFwdSm90INS1_25CollectiveMainloopFwdSm90ILi2EN4cute5tupleIJNS5_1CILi1EEES8_S8_EEENS6_IJNS7_ILi128EEENS7_ILi160EEENS7_ILi192EEEEEELi192ENS_12float_e4m3_tEfNS_4arch4Sm90ELb1ELb0ELb0ELb1ELb1ELb0ELb0ELb1ELb1ELb1ELb0ELb0EEENS1_21CollectiveEpilogueFwdINS6_IJSA_SC_SB_EEES9_NS_10bfloat16_tESG_Li256ELb1ELb1ELb0ELb1EEENS1_36VarlenDynamicPersistentTileSchedulerILi128ELi160ELi256ELi128ELb0ELb1ELb1ELb1ELb1ELb1EEEEEEEEEvNT_6ParamsE:
[----:B------:R-:W-:Y:S01]  /*0000*/  LDC R1, c[0x0][0x37c] ;  /* 0x0000df00ff017b82 */ /* 0x000fe20000000800 */
[----:B------:R-:W-:Y:S05]  /*0010*/  EXIT ;  /* 0x000000000000794d */ /* 0x000fea0003800000 */
.L_x_7:
        /* <DEDUP_REMOVED lines=14> */
.L_x_16:


//--------------------- .text._ZN7cutlass13device_kernelIN5flash11enable_sm90INS1_16FlashAttnFwdSm90INS1_25CollectiveMainloopFwdSm90ILi2EN4cute5tupleIJNS5_1CILi1EEES8_S8_EEENS6_IJNS7_ILi128EEENS7_ILi160EEENS7_ILi192EEEEEELi192ENS_12float_e4m3_tEfNS_4arch4Sm90ELb1ELb0ELb0ELb1ELb1ELb1ELb0ELb1ELb1ELb1ELb0ELb0EEENS1_21CollectiveEpilogueFwdINS6_IJSA_SC_SB_EEES9_NS_10bfloat16_tESG_Li256ELb1ELb1ELb0ELb1EEENS1_36VarlenDynamicPersistentTileSchedulerILi128ELi160ELi256ELi128ELb0ELb1ELb1ELb1ELb1ELb1EEEEEEEEEvNT_6ParamsE --------------------------
	.section	.text._ZN7cutlass13device_kernelIN5flash11enable_sm90INS1_16FlashAttnFwdSm90INS1_25CollectiveMainloopFwdSm90ILi2EN4cute5tupleIJNS5_1CILi1EEES8_S8_EEENS6_IJNS7_ILi128EEENS7_ILi160EEENS7_ILi192EEEEEELi192ENS_12float_e4m3_tEfNS_4arch4Sm90ELb1ELb0ELb0ELb1ELb1ELb1ELb0ELb1ELb1ELb1ELb0ELb0EEENS1_21CollectiveEpilogueFwdINS6_IJSA_SC_SB_EEES9_NS_10bfloat16_tESG_Li256ELb1ELb1ELb0ELb1EEENS1_36VarlenDynamicPersistentTileSchedulerILi128ELi160ELi256ELi128ELb0ELb1ELb1ELb1ELb1ELb1EEEEEEEEEvNT_6ParamsE,"ax",@progbits
	.align	128
.text._ZN7cutlass13device_kernelIN5flash11enable_sm90INS1_16FlashAttnFwdSm90INS1_25CollectiveMainloopFwdSm90ILi2EN4cute5tupleIJNS5_1CILi1EEES8_S8_EEENS6_IJNS7_ILi128EEENS7_ILi160EEENS7_ILi192EEEEEELi192ENS_12float_e4m3_tEfNS_4arch4Sm90ELb1ELb0ELb0ELb1ELb1ELb1ELb0ELb1ELb1ELb1ELb0ELb0EEENS1_21CollectiveEpilogueFwdINS6_IJSA_SC_SB_EEES9_NS_10bfloat16_tESG_Li256ELb1ELb1ELb0ELb1EEENS1_36VarlenDynamicPersistentTileSchedulerILi128ELi160ELi256ELi128ELb0ELb1ELb1ELb1ELb1ELb1EEEEEEEEEvNT_6ParamsE:
        .type           _ZN7cutlass13device_kernelIN5flash11enable_sm90INS1_16FlashAttnFwdSm90INS1_25CollectiveMainloopFwdSm90ILi2EN4cute5tupleIJNS5_1CILi1EEES8_S8_EEENS6_IJNS7_ILi128EEENS7_ILi160EEENS7_ILi192EEEEEELi192ENS_12float_e4m3_tEfNS_4arch4Sm90ELb1ELb0ELb0ELb1ELb1ELb1ELb0ELb1ELb1ELb1ELb0ELb0EEENS1_21CollectiveEpilogueFwdINS6_IJSA_SC_SB_EEES9_NS_10bfloat16_tESG_Li256ELb1ELb1ELb0ELb1EEENS1_36VarlenDynamicPersistentTileSchedulerILi128ELi160ELi256ELi128ELb0ELb1ELb1ELb1ELb1ELb1EEEEEEEEEvNT_6ParamsE,@function
        .size           _ZN7cutlass13device_kernelIN5flash11enable_sm90INS1_16FlashAttnFwdSm90INS1_25CollectiveMainloopFwdSm90ILi2EN4cute5tupleIJNS5_1CILi1EEES8_S8_EEENS6_IJNS7_ILi128EEENS7_ILi160EEENS7_ILi192EEEEEELi192ENS_12float_e4m3_tEfNS_4arch4Sm90ELb1ELb0ELb0ELb1ELb1ELb1ELb0ELb1ELb1ELb1ELb0ELb0EEENS1_21CollectiveEpilogueFwdINS6_IJSA_SC_SB_EEES9_NS_10bfloat16_tESG_Li256ELb1ELb1ELb0ELb1EEENS1_36VarlenDynamicPersistentTileSchedulerILi128ELi160ELi256ELi128ELb0ELb1ELb1ELb1ELb1ELb1EEEEEEEEEvNT_6ParamsE,(.L_x_17 - _ZN7cutlass13device_kernelIN5flash11enable_sm90INS1_16FlashAttnFwdSm90INS1_25CollectiveMainloopFwdSm90ILi2EN4cute5tupleIJNS5_1CILi1EEES8_S8_EEENS6_IJNS7_ILi128EEENS7_ILi160EEENS7_ILi192EEEEEELi192ENS_12float_e4m3_tEfNS_4arch4Sm90ELb1ELb0ELb0ELb1ELb1ELb1ELb0ELb1ELb1ELb1ELb0ELb0EEENS1_21CollectiveEpilogueFwdINS6_IJSA_SC_SB_EEES9_NS_10bfloat16_tESG_Li256ELb1ELb1ELb0ELb1EEENS1_36VarlenDynamicPersistentTileSchedulerILi128ELi160ELi256ELi128ELb0ELb1ELb1ELb1ELb1ELb1EEEEEEEEEvNT_6ParamsE)
        .other          _ZN7cutlass13device_kernelIN5flash11enable_sm90INS1_16FlashAttnFwdSm90INS1_25CollectiveMainloopFwdSm90ILi2EN4cute5tupleIJNS5_1CILi1EEES8_S8_EEENS6_IJNS7_ILi128EEENS7_ILi160EEENS7_ILi192EEEEEELi192ENS_12float_e4m3_tEfNS_4arch4Sm90ELb1ELb0ELb0ELb1ELb1ELb1ELb0ELb1ELb1ELb1ELb0ELb0EEENS1_21CollectiveEpilogueFwdINS6_IJSA_SC_SB_EEES9_NS_10bfloat16_tESG_Li256ELb1ELb1ELb0ELb1EEENS1_36VarlenDynamicPersistentTileSchedulerILi128ELi160ELi256ELi128ELb0ELb1ELb1ELb1ELb1ELb1EEEEEEEEEvNT_6ParamsE,@"STO_CUDA_ENTRY STV_DEFAULT"
_ZN7cutlass13device_kernelIN5flash11enable_sm90INS1_16FlashAttnFwdSm90INS1_25CollectiveMainloopFwdSm90ILi2EN4cute5tupleIJNS5_1CILi1EEES8_S8_EEENS6_IJNS7_ILi128EEENS7_ILi160EEENS7_ILi192EEEEEELi192ENS_12float_e4m3_tEfNS_4arch4Sm90ELb1ELb0ELb0ELb1ELb1ELb1ELb0ELb1ELb1ELb1ELb0ELb0EEENS1_21CollectiveEpilogueFwdINS6_IJSA_SC_SB_EEES9_NS_10bfloat16_tESG_Li256ELb1ELb1ELb0ELb1EEENS1_36VarlenDynamicPersistentTileSchedulerILi128ELi160ELi256ELi128ELb0ELb1ELb1ELb1ELb1ELb1EEEEEEEEEvNT_6ParamsE:
[----:B------:R-:W-:Y:S01]  /*0000*/  LDC R1, c[0x0][0x37c] ;  /* 0x0000df00ff017b82 */ /* 0x000fe20000000800 */
[----:B------:R-:W-:Y:S05]  /*0010*/  EXIT ;  /* 0x000000000000794d */ /* 0x000fea0003800000 */
.L_x_8:
        /* <DEDUP_REMOVED lines=14> */
.L_x_17:


//--------------------- .nv.shared.reserved.0     --------------------------
	.section	.nv.shared.reserved.0,"aw",@nobits
	.weak		__nv_reservedSMEM_offset_0_alias
	.size		__nv_reservedSMEM_offset_0_alias, 0, 64
	.other		__nv_reservedSMEM_offset_0_alias,@"STO_CUDA_RESERVED_SHARED STV_DEFAULT"
__nv_reservedSMEM_offset_0_alias:
	.zero		0
	.zero		64


//--------------------- .nv.global                --------------------------
	.section	.nv.global,"aw",@nobits
.nv.global:
	.type		_ZN72_INTERNAL_a4e7161b_36_flash_fwd_hdim192_e4m3_paged_sm90_cu_49158569_32064cute1_E,@object
	.size		_ZN72_INTERNAL_a4e7161b_36_flash_fwd_hdim192_e4m3_paged_sm90_cu_49158569_32064cute1_E,(_ZN72_INTERNAL_a4e7161b_36_flash_fwd_hdim192_e4m3_paged_sm90_cu_49158569_32064cuda3std3__45__cpo6cbeginE - _ZN72_INTERNAL_a4e7161b_36_flash_fwd_hdim192_e4m3_paged_sm90_cu_49158569_32064cute1_E)
_ZN72_INTERNAL_a4e7161b_36_flash_fwd_hdim192_e4m3_paged_sm90_cu_49158569_32064cute1_E:
	.zero		1
	.type		_ZN72_INTERNAL_a4e7161b_36_flash_fwd_hdim192_e4m3_paged_sm90_cu_49158569_32064cuda3std3__45__cpo6cbeginE,@object
	.size		_ZN72_INTERNAL_a4e7161b_36_flash_fwd_hdim192_e4m3_paged_sm90_cu_49158569_32064cuda3std3__45__cpo6cbeginE,(_ZN72_INTERNAL_a4e7161b_36_flash_fwd_hdim192_e4m3_paged_sm90_cu_49158569_32064cuda3std3__48in_placeE - _ZN72_INTERNAL_a4e7161b_36_flash_fwd_hdim192_e4m3_paged_sm90_cu_49158569_32064cuda3std3__45__cpo6cbeginE)
_ZN72_INTERNAL_a4e7161b_36_flash_fwd_hdim192_e4m3_paged_sm90_cu_49158569_32064cuda3std3__45__cpo6cbeginE:
	.zero		1
	.type		_ZN72_INTERNAL_a4e7161b_36_flash_fwd_hdim192_e4m3_paged_sm90_cu_49158569_32064cuda3std3__48in_placeE,@object
	.size		_ZN72_INTERNAL_a4e7161b_36_flash_fwd_hdim192_e4m3_paged_sm90_cu_49158569_32064cuda3std3__48in_placeE,(_ZN72_INTERNAL_a4e7161b_36_flash_fwd_hdim192_e4m3_paged_sm90_cu_49158569_32064cuda3std6ranges3__45__cpo9iter_moveE - _ZN72_INTERNAL_a4e7161b_36_flash_fwd_hdim192_e4m3_paged_sm90_cu_49158569_32064cuda3std3__48in_placeE)
_ZN72_INTERNAL_a4e7161b_36_flash_fwd_hdim192_e4m3_paged_sm90_cu_49158569_32064cuda3std3__48in_placeE:
	.zero		1
	.type		_ZN72_INTERNAL_a4e7161b_36_flash_fwd_hdim192_e4m3_paged_sm90_cu_49158569_32064cuda3std6ranges3__45__cpo9iter_moveE,@object
	.size		_ZN72_INTERNAL_a4e7161b_36_flash_fwd_hdim192_e4m3_paged_sm90_cu_49158569_32064cuda3std6ranges3__45__cpo9iter_moveE,(_ZN72_INTERNAL_a4e7161b_36_flash_fwd_hdim192_e4m3_paged_sm90_cu_49158569_32064cuda3std3__45__cpo5beginE - _ZN72_INTERNAL_a4e7161b_36_flash_fwd_hdim192_e4m3_paged_sm90_cu_49158569_32064cuda3std6ranges3__45__cpo9iter_moveE)
_ZN72_INTERNAL_a4e7161b_36_flash_fwd_hdim192_e4m3_paged_sm90_cu_49158569_32064cuda3std6ranges3__45__cpo9iter_moveE:
	.zero		1
	.type		_ZN72_INTERNAL_a4e7161b_36_flash_fwd_hdim192_e4m3_paged_sm90_cu_49158569_32064cuda3std3__45__cpo5beginE,@object
	.size		_ZN72_INTERNAL_a4e7161b_36_flash_fwd_hdim192_e4m3_paged_sm90_cu_49158569_32064cuda3std3__45__cpo5beginE,(_ZN72_INTERNAL_a4e7161b_36_flash_fwd_hdim192_e4m3_paged_sm90_cu_49158569_32064cuda3std3__474_GLOBAL__N__a4e7161b_36_flash_fwd_hdim192_e4m3_paged_sm90_cu_49158569_32066ignoreE - _ZN72_INTERNAL_a4e7161b_36_flash_fwd_hdim192_e4m3_paged_sm90_cu_49158569_32064cuda3std3__45__cpo5beginE)
_ZN72_INTERNAL_a4e7161b_36_flash_fwd_hdim192_e4m3_paged_sm90_cu_49158569_32064cuda3std3__45__cpo5beginE:
	.zero		1
	.type		_ZN72_INTERNAL_a4e7161b_36_flash_fwd_hdim192_e4m3_paged_sm90_cu_49158569_32064cuda3std3__474_GLOBAL__N__a4e7161b_36_flash_fwd_hdim192_e4m3_paged_sm90_cu_49158569_32066ignoreE,@object
	.size		_ZN72_INTERNAL_a4e7161b_36_flash_fwd_hdim192_e4m3_paged_sm90_cu_49158569_32064cuda3std3__474_GLOBAL__N__a4e7161b_36_flash_fwd_hdim192_e4m3_paged_sm90_cu_49158569_32066ignoreE,(_ZN72_INTERNAL_a4e7161b_36_flash_fwd_hdim192_e4m3_paged_sm90_cu_49158569_32064cute7productE - _ZN72_INTERNAL_a4e7161b_36_flash_fwd_hdim192_e4m3_paged_sm90_cu_49158569_32064cuda3std3__474_GLOBAL__N__a4e7161b_36_flash_fwd_hdim192_e4m3_paged_sm90_cu_49158569_32066ignoreE)
_ZN72_INTERNAL_a4e7161b_36_flash_fwd_hdim192_e4m3_paged_sm90_cu_49158569_32064cuda3std3__474_GLOBAL__N__a4e7161b_36_flash_fwd_hdim192_e4m3_paged_sm90_cu_49158569_32066ignoreE:
	.zero		1
	.type		_ZN72_INTERNAL_a4e7161b_36_flash_fwd_hdim192_e4m3_paged_sm90_cu_49158569_32064cute7productE,@object
	.size		_ZN72_INTERNAL_a4e7161b_36_flash_fwd_hdim192_e4m3_paged_sm90_cu_49158569_32064cute7productE,(_ZN72_INTERNAL_a4e7161b_36_flash_fwd_hdim192_e4m3_paged_sm90_cu_49158569_32064cuda3std3__45__cpo3endE - _ZN72_INTERNAL_a4e7161b_36_flash_fwd_hdim192_e4m3_paged_sm90_cu_49158569_32064cute7productE)
_ZN72_INTERNAL_a4e7161b_36_flash_fwd_hdim192_e4m3_paged_sm90_cu_49158569_32064cute7productE:
	.zero		1
	.type		_ZN72_INTERNAL_a4e7161b_36_flash_fwd_hdim192_e4m3_paged_sm90_cu_49158569_32064cuda3std3__45__cpo3endE,@object
	.size		_ZN72_INTERNAL_a4e7161b_36_flash_fwd_hdim192_e4m3_paged_sm90_cu_49158569_32064cuda3std3__45__cpo3endE,(_ZN72_INTERNAL_a4e7161b_36_flash_fwd_hdim192_e4m3_paged_sm90_cu_49158569_32064cuda3std3__419piecewise_constructE - _ZN72_INTERNAL_a4e7161b_36_flash_fwd_hdim192_e4m3_paged_sm90_cu_49158569_32064cuda3std3__45__cpo3endE)
_ZN72_INTERNAL_a4e7161b_36_flash_fwd_hdim192_e4m3_paged_sm90_cu_49158569_32064cuda3std3__45__cpo3endE:
	.zero		1
	.type		_ZN72_INTERNAL_a4e7161b_36_flash_fwd_hdim192_e4m3_paged_sm90_cu_49158569_32064cuda3std3__419piecewise_constructE,@object
	.size		_ZN72_INTERNAL_a4e7161b_36_flash_fwd_hdim192_e4m3_paged_sm90_cu_49158569_32064cuda3std3__419piecewise_constructE,(_ZN72_INTERNAL_a4e7161b_36_flash_fwd_hdim192_e4m3_paged_sm90_cu_49158569_32064cuda3std3__45__cpo4cendE - _ZN72_INTERNAL_a4e7161b_36_flash_fwd_hdim192_e4m3_paged_sm90_cu_49158569_32064cuda3std3__419piecewise_constructE)
_ZN72_INTERNAL_a4e7161b_36_flash_fwd_hdim192_e4m3_paged_sm90_cu_49158569_32064cuda3std3__419piecewise_constructE:
	.zero		1
	.type		_ZN72_INTERNAL_a4e7161b_36_flash_fwd_hdim192_e4m3_paged_sm90_cu_49158569_32064cuda3std3__45__cpo4cendE,@object
	.size		_ZN72_INTERNAL_a4e7161b_36_flash_fwd_hdim192_e4m3_paged_sm90_cu_49158569_32064cuda3std3__45__cpo4cendE,(_ZN72_INTERNAL_a4e7161b_36_flash_fwd_hdim192_e4m3_paged_sm90_cu_49158569_32064cuda3std6ranges3__45__cpo4swapE - _ZN72_INTERNAL_a4e7161b_36_flash_fwd_hdim192_e4m3_paged_sm90_cu_49158569_32064cuda3std3__45__cpo4cendE)
_ZN72_INTERNAL_a4e7161b_36_flash_fwd_hdim192_e4m3_paged_sm90_cu_49158569_32064cuda3std3__45__cpo4cendE:
	.zero		1
	.type		_ZN72_INTERNAL_a4e7161b_36_flash_fwd_hdim192_e4m3_paged_sm90_cu_49158569_32064cuda3std6ranges3__45__cpo4swapE,@object
	.size		_ZN72_INTERNAL_a4e7161b_36_flash_fwd_hdim192_e4m3_paged_sm90_cu_49158569_32064cuda3std6ranges3__45__cpo4swapE,(.L_7 - _ZN72_INTERNAL_a4e7161b_36_flash_fwd_hdim192_e4m3_paged_sm90_cu_49158569_32064cuda3std6ranges3__45__cpo4swapE)
_ZN72_INTERNAL_a4e7161b_36_flash_fwd_hdim192_e4m3_paged_sm90_cu_49158569_32064cuda3std6ranges3__45__cpo4swapE:
	.zero		1
.L_7:


//--------------------- .nv.constant0._ZN7cutlass13device_kernelIN5flash11enable_sm90INS1_16FlashAttnFwdSm90INS1_25CollectiveMainloopFwdSm90ILi2EN4cute5tupleIJNS5_1CILi1EEES8_S8_EEENS6_IJNS7_ILi128EEENS7_ILi160EEENS7_ILi192EEEEEELi192ENS_12float_e4m3_tEfNS_4arch4Sm90ELb0ELb0ELb0ELb0ELb1ELb0ELb0ELb1ELb1ELb1ELb0ELb0EEENS1_21CollectiveEpilogueFwdINS6_IJSA_SC_SB_EEES9_NS_10bfloat16_tESG_Li256ELb0ELb1ELb0ELb1EEENS1_29StaticPersistentTileSchedulerILb0EEEEEEEEEvNT_6ParamsE --------------------------
	.section	.nv.constant0._ZN7cutlass13device_kernelIN5flash11enable_sm90INS1_16FlashAttnFwdSm90INS1_25CollectiveMainloopFwdSm90ILi2EN4cute5tupleIJNS5_1CILi1EEES8_S8_EEENS6_IJNS7_ILi128EEENS7_ILi160EEENS7_ILi192EEEEEELi192ENS_12float_e4m3_tEfNS_4arch4Sm90ELb0ELb0ELb0ELb0ELb1ELb0ELb0ELb1ELb1ELb1ELb0ELb0EEENS1_21CollectiveEpilogueFwdINS6_IJSA_SC_SB_EEES9_NS_10bfloat16_tESG_Li256ELb0ELb1ELb0ELb1EEENS1_29StaticPersistentTileSchedulerILb0EEEEEEEEEvNT_6ParamsE,"a",@progbits
	.sectionflags	@""
	.align	4
.nv.constant0._ZN7cutlass13device_kernelIN5flash11enable_sm90INS1_16FlashAttnFwdSm90INS1_25CollectiveMainloopFwdSm90ILi2EN4cute5tupleIJNS5_1CILi1EEES8_S8_EEENS6_IJNS7_ILi128EEENS7_ILi160EEENS7_ILi192EEEEEELi192ENS_12float_e4m3_tEfNS_4arch4Sm90ELb0ELb0ELb0ELb0ELb1ELb0ELb0ELb1ELb1ELb1ELb0ELb0EEENS1_21CollectiveEpilogueFwdINS6_IJSA_SC_SB_EEES9_NS_10bfloat16_tESG_Li256ELb0ELb1ELb0ELb1EEENS1_29StaticPersistentTileSchedulerILb0EEEEEEEEEvNT_6ParamsE:
	.zero		3456


//--------------------- .nv.constant0._ZN7cutlass13device_kernelIN5flash11enable_sm90INS1_16FlashAttnFwdSm90INS1_25CollectiveMainloopFwdSm90ILi2EN4cute5tupleIJNS5_1CILi1EEES8_S8_EEENS6_IJNS7_ILi128EEENS7_ILi160EEENS7_ILi192EEEEEELi192ENS_12float_e4m3_tEfNS_4arch4Sm90ELb0ELb0ELb0ELb1ELb1ELb0ELb0ELb1ELb1ELb1ELb0ELb0EEENS1_21CollectiveEpilogueFwdINS6_IJSA_SC_SB_EEES9_NS_10bfloat16_tESG_Li256ELb1ELb1ELb0ELb1EEENS1_36VarlenDynamicPersistentTileSchedulerILi128ELi160ELi256ELi128ELb0ELb1ELb1ELb0ELb1ELb1EEEEEEEEEvNT_6ParamsE --------------------------
	.section	.nv.constant0._ZN7cutlass13device_kernelIN5flash11enable_sm90INS1_16FlashAttnFwdSm90INS1_25CollectiveMainloopFwdSm90ILi2EN4cute5tupleIJNS5_1CILi1EEES8_S8_EEENS6_IJNS7_ILi128EEENS7_ILi160EEENS7_ILi192EEEEEELi192ENS_12float_e4m3_tEfNS_4arch4Sm90ELb0ELb0ELb0ELb1ELb1ELb0ELb0ELb1ELb1ELb1ELb0ELb0EEENS1_21CollectiveEpilogueFwdINS6_IJSA_SC_SB_EEES9_NS_10bfloat16_tESG_Li256ELb1ELb1ELb0ELb1EEENS1_36VarlenDynamicPersistentTileSchedulerILi128ELi160ELi256ELi128ELb0ELb1ELb1ELb0ELb1ELb1EEEEEEEEEvNT_6ParamsE,"a",@progbits
	.sectionflags	@""
	.align	4
.nv.constant0._ZN7cutlass13device_kernelIN5flash11enable_sm90INS1_16FlashAttnFwdSm90INS1_25CollectiveMainloopFwdSm90ILi2EN4cute5tupleIJNS5_1CILi1EEES8_S8_EEENS6_IJNS7_ILi128EEENS7_ILi160EEENS7_ILi192EEEEEELi192ENS_12float_e4m3_tEfNS_4arch4Sm90ELb0ELb0ELb0ELb1ELb1ELb0ELb0ELb1ELb1ELb1ELb0ELb0EEENS1_21CollectiveEpilogueFwdINS6_IJSA_SC_SB_EEES9_NS_10bfloat16_tESG_Li256ELb1ELb1ELb0ELb1EEENS1_36VarlenDynamicPersistentTileSchedulerILi128ELi160ELi256ELi128ELb0ELb1ELb1ELb0ELb1ELb1EEEEEEEEEvNT_6ParamsE:
	.zero		3584


//--------------------- .nv.constant0._ZN7cutlass13device_kernelIN5flash11enable_sm90INS1_16FlashAttnFwdSm90INS1_25CollectiveMainloopFwdSm90ILi2EN4cute5tupleIJNS5_1CILi1EEES8_S8_EEENS6_IJNS7_ILi128EEENS7_ILi160EEENS7_ILi192EEEEEELi192ENS_12float_e4m3_tEfNS_4arch4Sm90ELb0ELb0ELb0ELb1ELb1ELb1ELb0ELb1ELb1ELb1ELb0ELb0EEENS1_21CollectiveEpilogueFwdINS6_IJSA_SC_SB_EEES9_NS_10bfloat16_tESG_Li256ELb1ELb1ELb0ELb1EEENS1_36VarlenDynamicPersistentTileSchedulerILi128ELi160ELi256ELi128ELb0ELb1ELb1ELb0ELb1ELb1EEEEEEEEEvNT_6ParamsE --------------------------
	.section	.nv.constant0._ZN7cutlass13device_kernelIN5flash11enable_sm90INS1_16FlashAttnFwdSm90INS1_25CollectiveMainloopFwdSm90ILi2EN4cute5tupleIJNS5_1CILi1EEES8_S8_EEENS6_IJNS7_ILi128EEENS7_ILi160EEENS7_ILi192EEEEEELi192ENS_12float_e4m3_tEfNS_4arch4Sm90ELb0ELb0ELb0ELb1ELb1ELb1ELb0ELb1ELb1ELb1ELb0ELb0EEENS1_21CollectiveEpilogueFwdINS6_IJSA_SC_SB_EEES9_NS_10bfloat16_tESG_Li256ELb1ELb1ELb0ELb1EEENS1_36VarlenDynamicPersistentTileSchedulerILi128ELi160ELi256ELi128ELb0ELb1ELb1ELb0ELb1ELb1EEEEEEEEEvNT_6ParamsE,"a",@progbits
	.sectionflags	@""
	.align	4
.nv.constant0._ZN7cutlass13device_kernelIN5flash11enable_sm90INS1_16FlashAttnFwdSm90INS1_25CollectiveMainloopFwdSm90ILi2EN4cute5tupleIJNS5_1CILi1EEES8_S8_EEENS6_IJNS7_ILi128EEENS7_ILi160EEENS7_ILi192EEEEEELi192ENS_12float_e4m3_tEfNS_4arch4Sm90ELb0ELb0ELb0ELb1ELb1ELb1ELb0ELb1ELb1ELb1ELb0ELb0EEENS1_21CollectiveEpilogueFwdINS6_IJSA_SC_SB_EEES9_NS_10bfloat16_tESG_Li256ELb1ELb1ELb0ELb1EEENS1_36VarlenDynamicPersistentTileSchedulerILi128ELi160ELi256ELi128ELb0ELb1ELb1ELb0ELb1ELb1EEEEEEEEEvNT_6ParamsE:
	.zero		3584


//--------------------- .nv.constant0._ZN7cutlass13device_kernelIN5flash11enable_sm90INS1_16FlashAttnFwdSm90INS1_25CollectiveMainloopFwdSm90ILi2EN4cute5tupleIJNS5_1CILi1EEES8_S8_EEENS6_IJNS7_ILi128EEESA_NS7_ILi192EEEEEELi192ENS_12float_e4m3_tEfNS_4arch4Sm90ELb0ELb1ELb0ELb0ELb1ELb0ELb0ELb1ELb1ELb1ELb0ELb0EEENS1_21CollectiveEpilogueFwdINS6_IJSA_SB_SA_EEES9_NS_10bfloat16_tESF_Li256ELb0ELb1ELb0ELb1EEENS1_30DynamicPersistentTileSchedulerILi256ELi128ELb0ELb1ELb1EEEEEEEEEvNT_6ParamsE --------------------------
	.section	.nv.constant0._ZN7cutlass13device_kernelIN5flash11enable_sm90INS1_16FlashAttnFwdSm90INS1_25CollectiveMainloopFwdSm90ILi2EN4cute5tupleIJNS5_1CILi1EEES8_S8_EEENS6_IJNS7_ILi128EEESA_NS7_ILi192EEEEEELi192ENS_12float_e4m3_tEfNS_4arch4Sm90ELb0ELb1ELb0ELb0ELb1ELb0ELb0ELb1ELb1ELb1ELb0ELb0EEENS1_21CollectiveEpilogueFwdINS6_IJSA_SB_SA_EEES9_NS_10bfloat16_tESF_Li256ELb0ELb1ELb0ELb1EEENS1_30DynamicPersistentTileSchedulerILi256ELi128ELb0ELb1ELb1EEEEEEEEEvNT_6ParamsE,"a",@progbits
	.sectionflags	@""
	.align	4
.nv.constant0._ZN7cutlass13device_kernelIN5flash11enable_sm90INS1_16FlashAttnFwdSm90INS1_25CollectiveMainloopFwdSm90ILi2EN4cute5tupleIJNS5_1CILi1EEES8_S8_EEENS6_IJNS7_ILi128EEESA_NS7_ILi192EEEEEELi192ENS_12float_e4m3_tEfNS_4arch4Sm90ELb0ELb1ELb0ELb0ELb1ELb0ELb0ELb1ELb1ELb1ELb0ELb0EEENS1_21CollectiveEpilogueFwdINS6_IJSA_SB_SA_EEES9_NS_10bfloat16_tESF_Li256ELb0ELb1ELb0ELb1EEENS1_30DynamicPersistentTileSchedulerILi256ELi128ELb0ELb1ELb1EEEEEEEEEvNT_6ParamsE:
	.zero		3584


//--------------------- .nv.constant0._ZN7cutlass13device_kernelIN5flash11enable_sm90INS1_16FlashAttnFwdSm90INS1_25CollectiveMainloopFwdSm90ILi2EN4cute5tupleIJNS5_1CILi1EEES8_S8_EEENS6_IJNS7_ILi128EEESA_NS7_ILi192EEEEEELi192ENS_12float_e4m3_tEfNS_4arch4Sm90ELb0ELb1ELb0ELb1ELb1ELb0ELb0ELb1ELb1ELb1ELb0ELb0EEENS1_21CollectiveEpilogueFwdINS6_IJSA_SB_SA_EEES9_NS_10bfloat16_tESF_Li256ELb1ELb1ELb0ELb1EEENS1_36VarlenDynamicPersistentTileSchedulerILi128ELi128ELi256ELi128ELb0ELb1ELb1ELb1ELb0ELb1EEEEEEEEEvNT_6ParamsE --------------------------
	.section	.nv.constant0._ZN7cutlass13device_kernelIN5flash11enable_sm90INS1_16FlashAttnFwdSm90INS1_25CollectiveMainloopFwdSm90ILi2EN4cute5tupleIJNS5_1CILi1EEES8_S8_EEENS6_IJNS7_ILi128EEESA_NS7_ILi192EEEEEELi192ENS_12float_e4m3_tEfNS_4arch4Sm90ELb0ELb1ELb0ELb1ELb1ELb0ELb0ELb1ELb1ELb1ELb0ELb0EEENS1_21CollectiveEpilogueFwdINS6_IJSA_SB_SA_EEES9_NS_10bfloat16_tESF_Li256ELb1ELb1ELb0ELb1EEENS1_36VarlenDynamicPersistentTileSchedulerILi128ELi128ELi256ELi128ELb0ELb1ELb1ELb1ELb0ELb1EEEEEEEEEvNT_6ParamsE,"a",@progbits
	.sectionflags	@""
	.align	4
.nv.constant0._ZN7cutlass13device_kernelIN5flash11enable_sm90INS1_16FlashAttnFwdSm90INS1_25CollectiveMainloopFwdSm90ILi2EN4cute5tupleIJNS5_1CILi1EEES8_S8_EEENS6_IJNS7_ILi128EEESA_NS7_ILi192EEEEEELi192ENS_12float_e4m3_tEfNS_4arch4Sm90ELb0ELb1ELb0ELb1ELb1ELb0ELb0ELb1ELb1ELb1ELb0ELb0EEENS1_21CollectiveEpilogueFwdINS6_IJSA_SB_SA_EEES9_NS_10bfloat16_tESF_Li256ELb1ELb1ELb0ELb1EEENS1_36VarlenDynamicPersistentTileSchedulerILi128ELi128ELi256ELi128ELb0ELb1ELb1ELb1ELb0ELb1EEEEEEEEEvNT_6ParamsE:
	.zero		3584


//--------------------- .nv.constant0._ZN7cutlass13device_kernelIN5flash11enable_sm90INS1_16FlashAttnFwdSm90INS1_25CollectiveMainloopFwdSm90ILi2EN4cute5tupleIJNS5_1CILi1EEES8_S8_EEENS6_IJNS7_ILi128EEESA_NS7_ILi192EEEEEELi192ENS_12float_e4m3_tEfNS_4arch4Sm90ELb0ELb1ELb0ELb1ELb1ELb1ELb0ELb1ELb1ELb1ELb0ELb0EEENS1_21CollectiveEpilogueFwdINS6_IJSA_SB_SA_EEES9_NS_10bfloat16_tESF_Li256ELb1ELb1ELb0ELb1EEENS1_36VarlenDynamicPersistentTileSchedulerILi128ELi128ELi256ELi128ELb0ELb1ELb1ELb1ELb0ELb1EEEEEEEEEvNT_6ParamsE --------------------------
	.section	.nv.constant0._ZN7cutlass13device_kernelIN5flash11enable_sm90INS1_16FlashAttnFwdSm90INS1_25CollectiveMainloopFwdSm90ILi2EN4cute5tupleIJNS5_1CILi1EEES8_S8_EEENS6_IJNS7_ILi128EEESA_NS7_ILi192EEEEEELi192ENS_12float_e4m3_tEfNS_4arch4Sm90ELb0ELb1ELb0ELb1ELb1ELb1ELb0ELb1ELb1ELb1ELb0ELb0EEENS1_21CollectiveEpilogueFwdINS6_IJSA_SB_SA_EEES9_NS_10bfloat16_tESF_Li256ELb1ELb1ELb0ELb1EEENS1_36VarlenDynamicPersistentTileSchedulerILi128ELi128ELi256ELi128ELb0ELb1ELb1ELb1ELb0ELb1EEEEEEEEEvNT_6ParamsE,"a",@progbits
	.sectionflags	@""
	.align	4
.nv.constant0._ZN7cutlass13device_kernelIN5flash11enable_sm90INS1_16FlashAttnFwdSm90INS1_25CollectiveMainloopFwdSm90ILi2EN4cute5tupleIJNS5_1CILi1EEES8_S8_EEENS6_IJNS7_ILi128EEESA_NS7_ILi192EEEEEELi192ENS_12float_e4m3_tEfNS_4arch4Sm90ELb0ELb1ELb0ELb1ELb1ELb1ELb0ELb1ELb1ELb1ELb0ELb0EEENS1_21CollectiveEpilogueFwdINS6_IJSA_SB_SA_EEES9_NS_10bfloat16_tESF_Li256ELb1ELb1ELb0ELb1EEENS1_36VarlenDynamicPersistentTileSchedulerILi128ELi128ELi256ELi128ELb0ELb1ELb1ELb1ELb0ELb1EEEEEEEEEvNT_6ParamsE:
	.zero		3584


//--------------------- .nv.constant0._ZN7cutlass13device_kernelIN5flash11enable_sm90INS1_16FlashAttnFwdSm90INS1_25CollectiveMainloopFwdSm90ILi2EN4cute5tupleIJNS5_1CILi1EEES8_S8_EEENS6_IJNS7_ILi128EEENS7_ILi160EEENS7_ILi192EEEEEELi192ENS_12float_e4m3_tEfNS_4arch4Sm90ELb1ELb0ELb0ELb0ELb1ELb0ELb0ELb1ELb1ELb1ELb0ELb0EEENS1_21CollectiveEpilogueFwdINS6_IJSA_SC_SB_EEES9_NS_10bfloat16_tESG_Li256ELb0ELb1ELb0ELb1EEENS1_30DynamicPersistentTileSchedulerILi256ELi128ELb0ELb1ELb1EEEEEEEEEvNT_6ParamsE --------------------------
	.section	.nv.constant0._ZN7cutlass13device_kernelIN5flash11enable_sm90INS1_16FlashAttnFwdSm90INS1_25CollectiveMainloopFwdSm90ILi2EN4cute5tupleIJNS5_1CILi1EEES8_S8_EEENS6_IJNS7_ILi128EEENS7_ILi160EEENS7_ILi192EEEEEELi192ENS_12float_e4m3_tEfNS_4arch4Sm90ELb1ELb0ELb0ELb0ELb1ELb0ELb0ELb1ELb1ELb1ELb0ELb0EEENS1_21CollectiveEpilogueFwdINS6_IJSA_SC_SB_EEES9_NS_10bfloat16_tESG_Li256ELb0ELb1ELb0ELb1EEENS1_30DynamicPersistentTileSchedulerILi256ELi128ELb0ELb1ELb1EEEEEEEEEvNT_6ParamsE,"a",@progbits
	.sectionflags	@""
	.align	4
.nv.constant0._ZN7cutlass13device_kernelIN5flash11enable_sm90INS1_16FlashAttnFwdSm90INS1_25CollectiveMainloopFwdSm90ILi2EN4cute5tupleIJNS5_1CILi1EEES8_S8_EEENS6_IJNS7_ILi128EEENS7_ILi160EEENS7_ILi192EEEEEELi192ENS_12float_e4m3_tEfNS_4arch4Sm90ELb1ELb0ELb0ELb0ELb1ELb0ELb0ELb1ELb1ELb1ELb0ELb0EEENS1_21CollectiveEpilogueFwdINS6_IJSA_SC_SB_EEES9_NS_10bfloat16_tESG_Li256ELb0ELb1ELb0ELb1EEENS1_30DynamicPersistentTileSchedulerILi256ELi128ELb0ELb1ELb1EEEEEEEEEvNT_6ParamsE:
	.zero		3584


//--------------------- .nv.constant0._ZN7cutlass13device_kernelIN5flash11enable_sm90INS1_16FlashAttnFwdSm90INS1_25CollectiveMainloopFwdSm90ILi2EN4cute5tupleIJNS5_1CILi1EEES8_S8_EEENS6_IJNS7_ILi128EEENS7_ILi160EEENS7_ILi192EEEEEELi192ENS_12float_e4m3_tEfNS_4arch4Sm90ELb1ELb0ELb0ELb1ELb1ELb0ELb0ELb1ELb1ELb1ELb0ELb0EEENS1_21CollectiveEpilogueFwdINS6_IJSA_SC_SB_EEES9_NS_10bfloat16_tESG_Li256ELb1ELb1ELb0ELb1EEENS1_36VarlenDynamicPersistentTileSchedulerILi128ELi160ELi256ELi128ELb0ELb1ELb1ELb1ELb1ELb1EEEEEEEEEvNT_6ParamsE --------------------------
	.section	.nv.constant0._ZN7cutlass13device_kernelIN5flash11enable_sm90INS1_16FlashAttnFwdSm90INS1_25CollectiveMainloopFwdSm90ILi2EN4cute5tupleIJNS5_1CILi1EEES8_S8_EEENS6_IJNS7_ILi128EEENS7_ILi160EEENS7_ILi192EEEEEELi192ENS_12float_e4m3_tEfNS_4arch4Sm90ELb1ELb0ELb0ELb1ELb1ELb0ELb0ELb1ELb1ELb1ELb0ELb0EEENS1_21CollectiveEpilogueFwdINS6_IJSA_SC_SB_EEES9_NS_10bfloat16_tESG_Li256ELb1ELb1ELb0ELb1EEENS1_36VarlenDynamicPersistentTileSchedulerILi128ELi160ELi256ELi128ELb0ELb1ELb1ELb1ELb1ELb1EEEEEEEEEvNT_6ParamsE,"a",@progbits
	.sectionflags	@""
	.align	4
.nv.constant0._ZN7cutlass13device_kernelIN5flash11enable_sm90INS1_16FlashAttnFwdSm90INS1_25CollectiveMainloopFwdSm90ILi2EN4cute5tupleIJNS5_1CILi1EEES8_S8_EEENS6_IJNS7_ILi128EEENS7_ILi160EEENS7_ILi192EEEEEELi192ENS_12float_e4m3_tEfNS_4arch4Sm90ELb1ELb0ELb0ELb1ELb1ELb0ELb0ELb1ELb1ELb1ELb0ELb0EEENS1_21CollectiveEpilogueFwdINS6_IJSA_SC_SB_EEES9_NS_10bfloat16_tESG_Li256ELb1ELb1ELb0ELb1EEENS1_36VarlenDynamicPersistentTileSchedulerILi128ELi160ELi256ELi128ELb0ELb1ELb1ELb1ELb1ELb1EEEEEEEEEvNT_6ParamsE:
	.zero		3584


//--------------------- .nv.constant0._ZN7cutlass13device_kernelIN5flash11enable_sm90INS1_16FlashAttnFwdSm90INS1_25CollectiveMainloopFwdSm90ILi2EN4cute5tupleIJNS5_1CILi1EEES8_S8_EEENS6_IJNS7_ILi128EEENS7_ILi160EEENS7_ILi192EEEEEELi192ENS_12float_e4m3_tEfNS_4arch4Sm90ELb1ELb0ELb0ELb1ELb1ELb1ELb0ELb1ELb1ELb1ELb0ELb0EEENS1_21CollectiveEpilogueFwdINS6_IJSA_SC_SB_EEES9_NS_10bfloat16_tESG_Li256ELb1ELb1ELb0ELb1EEENS1_36VarlenDynamicPersistentTileSchedulerILi128ELi160ELi256ELi128ELb0ELb1ELb1ELb1ELb1ELb1EEEEEEEEEvNT_6ParamsE --------------------------
	.section	.nv.constant0._ZN7cutlass13device_kernelIN5flash11enable_sm90INS1_16FlashAttnFwdSm90INS1_25CollectiveMainloopFwdSm90ILi2EN4cute5tupleIJNS5_1CILi1EEES8_S8_EEENS6_IJNS7_ILi128EEENS7_ILi160EEENS7_ILi192EEEEEELi192ENS_12float_e4m3_tEfNS_4arch4Sm90ELb1ELb0ELb0ELb1ELb1ELb1ELb0ELb1ELb1ELb1ELb0ELb0EEENS1_21CollectiveEpilogueFwdINS6_IJSA_SC_SB_EEES9_NS_10bfloat16_tESG_Li256ELb1ELb1ELb0ELb1EEENS1_36VarlenDynamicPersistentTileSchedulerILi128ELi160ELi256ELi128ELb0ELb1ELb1ELb1ELb1ELb1EEEEEEEEEvNT_6ParamsE,"a",@progbits
	.sectionflags	@""
	.align	4
.nv.constant0._ZN7cutlass13device_kernelIN5flash11enable_sm90INS1_16FlashAttnFwdSm90INS1_25CollectiveMainloopFwdSm90ILi2EN4cute5tupleIJNS5_1CILi1EEES8_S8_EEENS6_IJNS7_ILi128EEENS7_ILi160EEENS7_ILi192EEEEEELi192ENS_12float_e4m3_tEfNS_4arch4Sm90ELb1ELb0ELb0ELb1ELb1ELb1ELb0ELb1ELb1ELb1ELb0ELb0EEENS1_21CollectiveEpilogueFwdINS6_IJSA_SC_SB_EEES9_NS_10bfloat16_tESG_Li256ELb1ELb1ELb0ELb1EEENS1_36VarlenDynamicPersistentTileSchedulerILi128ELi160ELi256ELi128ELb0ELb1ELb1ELb1ELb1ELb1EEEEEEEEEvNT_6ParamsE:
	.zero		3584


//--------------------- SYMBOLS --------------------------

	.type		.nv.reservedSmem.offset0,@object
	.size		.nv.reservedSmem.offset0,0x4
